	.target	sm_100a

	.elftype	@"ET_EXEC"


//--------------------- .note.nv.tkinfo           --------------------------
	.section	.note.nv.tkinfo,"",@"SHT_NOTE"
	.sectionflags	@"SHF_NOTE_NV_TKINFO"
	.tkinfo
        /*0018*/ 	.word	0x00000002
        /*0030*/ 	.string	""
        /*0030*/ 	.string	"ptxas"
        /*0030*/ 	.string	"Cuda compilation tools, release 13.0, V13.0.88"
        /*0030*/ 	.string	"Build cuda_13.0.r13.0/compiler.36424714_0"
        /*0030*/ 	.string	"-arch sm_100a -m 64 "



//--------------------- .note.nv.cuinfo           --------------------------
	.section	.note.nv.cuinfo,"",@"SHT_NOTE"
	.sectionflags	@"SHF_NOTE_NV_CUINFO"
        /*0018*/ 	.short	0x0002
        /*001a*/ 	.short	0x0064
        /*001c*/ 	.short	0x0082
	.zero		2


//--------------------- .nv.info                  --------------------------
	.section	.nv.info,"",@"SHT_CUDA_INFO"
	.align	4


	//----- nvinfo : EIATTR_REGCOUNT
	.align		4
        /*0000*/ 	.byte	0x04, 0x2f
        /*0002*/ 	.short	(.L_19 - .L_18)
	.align		4
.L_18:
        /*0004*/ 	.word	index@(_ZN7cutlass13device_kernelINS_4gemm6kernel13GemmUniversalIN4cute5tupleIJiiiiEEENS1_10collective13CollectiveMmaINS1_35MainloopSm100TmaUmmaWarpSpecializedILi3ELi2ELi4ENS5_IJNS4_1CILi1EEENSA_ILi2EEESB_EEEEENS5_IJNSA_ILi128EEENSA_ILi64EEESG_EEENS_12float_e4m3_tENS5_IJlSB_lEEESI_SJ_NS4_8TiledMMAINS4_8MMA_AtomIJNS4_10MMA_TraitsINS4_19SM100_MMA_F8F6F4_SSEJSI_SI_fSF_SG_NS4_17integral_constantINS4_4UMMA5MajorELSQ_0EEESR_NSO_INSP_7ScaleInELSS_0EEEST_EEEEEENS4_6LayoutINS5_IJSB_SB_SB_EEENS5_IJNSA_ILi0EEESY_SY_EEEEENS5_IJNS4_10UnderscoreES11_S11_EEEEENS4_23SM90_TMA_LOAD_MULTICASTENS4_14ComposedLayoutINS4_7SwizzleILi2ELi4ELi3EEENS4_18smem_ptr_flag_bitsILi8EEENSW_INS5_IJNSA_ILi8EEESG_EEENS5_IJSG_SB_EEEEEEEvNS4_8identityENS4_13SM90_TMA_LOADES1E_vS1F_EENS_8epilogue10collective18CollectiveEpilogueINS1I_23Sm100TmaWarpSpecializedILi1ELi1ELi64ELb0ELb0EEEJSH_NS5_IJNSW_ISF_SB_EENSW_ISG_SB_EEEEESI_SJ_SI_SJ_NS1I_6fusion15FusionCallbacksIS1M_NS1Q_17LinearCombinationISI_fSI_fLNS_15FloatRoundStyleE2EEESH_S1P_JEEENS4_5SM1004TMEM4LOAD26SM100_TMEM_LOAD_32dp32b64xES1G_S1E_NS4_39AutoVectorizingCopyWithAssumedAlignmentILi128EEENS4_14SM90_TMA_STOREES1E_S21_S21_EEEvvEEEEvNT_6ParamsE)
        /*0008*/ 	.word	0x00000099


	//----- nvinfo : EIATTR_FRAME_SIZE
	.align		4
.L_19:
        /*000c*/ 	.byte	0x04, 0x11
        /*000e*/ 	.short	(.L_21 - .L_20)
	.align		4
.L_20:
        /*0010*/ 	.word	index@($__internal_2_$__cuda_sm10x_tcgen05_guardrail_trap_unallocated_columns_being_dealloced)
        /*0014*/ 	.word	0x00000000


	//----- nvinfo : EIATTR_FRAME_SIZE
	.align		4
.L_21:
        /*0018*/ 	.byte	0x04, 0x11
        /*001a*/ 	.short	(.L_23 - .L_22)
	.align		4
.L_22:
        /*001c*/ 	.word	index@($__internal_1_$__cuda_sm10x_tcgen05_guardrail_trap_phase_invalid_during_alloc)
        /*0020*/ 	.word	0x00000000


	//----- nvinfo : EIATTR_FRAME_SIZE
	.align		4
.L_23:
        /*0024*/ 	.byte	0x04, 0x11
        /*0026*/ 	.short	(.L_25 - .L_24)
	.align		4
.L_24:
        /*0028*/ 	.word	index@($__internal_0_$__cuda_sm10x_tcgen05_guardrail_trap_col_being_dealloced_not_returned_by_alloc)
        /*002c*/ 	.word	0x00000000


	//----- nvinfo : EIATTR_FRAME_SIZE
	.align		4
.L_25:
        /*0030*/ 	.byte	0x04, 0x11
        /*0032*/ 	.short	(.L_27 - .L_26)
	.align		4
.L_26:
        /*0034*/ 	.word	index@(_ZN7cutlass13device_kernelINS_4gemm6kernel13GemmUniversalIN4cute5tupleIJiiiiEEENS1_10collective13CollectiveMmaINS1_35MainloopSm100TmaUmmaWarpSpecializedILi3ELi2ELi4ENS5_IJNS4_1CILi1EEENSA_ILi2EEESB_EEEEENS5_IJNSA_ILi128EEENSA_ILi64EEESG_EEENS_12float_e4m3_tENS5_IJlSB_lEEESI_SJ_NS4_8TiledMMAINS4_8MMA_AtomIJNS4_10MMA_TraitsINS4_19SM100_MMA_F8F6F4_SSEJSI_SI_fSF_SG_NS4_17integral_constantINS4_4UMMA5MajorELSQ_0EEESR_NSO_INSP_7ScaleInELSS_0EEEST_EEEEEENS4_6LayoutINS5_IJSB_SB_SB_EEENS5_IJNSA_ILi0EEESY_SY_EEEEENS5_IJNS4_10UnderscoreES11_S11_EEEEENS4_23SM90_TMA_LOAD_MULTICASTENS4_14ComposedLayoutINS4_7SwizzleILi2ELi4ELi3EEENS4_18smem_ptr_flag_bitsILi8EEENSW_INS5_IJNSA_ILi8EEESG_EEENS5_IJSG_SB_EEEEEEEvNS4_8identityENS4_13SM90_TMA_LOADES1E_vS1F_EENS_8epilogue10collective18CollectiveEpilogueINS1I_23Sm100TmaWarpSpecializedILi1ELi1ELi64ELb0ELb0EEEJSH_NS5_IJNSW_ISF_SB_EENSW_ISG_SB_EEEEESI_SJ_SI_SJ_NS1I_6fusion15FusionCallbacksIS1M_NS1Q_17LinearCombinationISI_fSI_fLNS_15FloatRoundStyleE2EEESH_S1P_JEEENS4_5SM1004TMEM4LOAD26SM100_TMEM_LOAD_32dp32b64xES1G_S1E_NS4_39AutoVectorizingCopyWithAssumedAlignmentILi128EEENS4_14SM90_TMA_STOREES1E_S21_S21_EEEvvEEEEvNT_6ParamsE)
        /*0038*/ 	.word	0x00000000


	//----- nvinfo : EIATTR_MIN_STACK_SIZE
	.align		4
.L_27:
        /*003c*/ 	.byte	0x04, 0x12
        /*003e*/ 	.short	(.L_29 - .L_28)
	.align		4
.L_28:
        /*0040*/ 	.word	index@(_ZN7cutlass13device_kernelINS_4gemm6kernel13GemmUniversalIN4cute5tupleIJiiiiEEENS1_10collective13CollectiveMmaINS1_35MainloopSm100TmaUmmaWarpSpecializedILi3ELi2ELi4ENS5_IJNS4_1CILi1EEENSA_ILi2EEESB_EEEEENS5_IJNSA_ILi128EEENSA_ILi64EEESG_EEENS_12float_e4m3_tENS5_IJlSB_lEEESI_SJ_NS4_8TiledMMAINS4_8MMA_AtomIJNS4_10MMA_TraitsINS4_19SM100_MMA_F8F6F4_SSEJSI_SI_fSF_SG_NS4_17integral_constantINS4_4UMMA5MajorELSQ_0EEESR_NSO_INSP_7ScaleInELSS_0EEEST_EEEEEENS4_6LayoutINS5_IJSB_SB_SB_EEENS5_IJNSA_ILi0EEESY_SY_EEEEENS5_IJNS4_10UnderscoreES11_S11_EEEEENS4_23SM90_TMA_LOAD_MULTICASTENS4_14ComposedLayoutINS4_7SwizzleILi2ELi4ELi3EEENS4_18smem_ptr_flag_bitsILi8EEENSW_INS5_IJNSA_ILi8EEESG_EEENS5_IJSG_SB_EEEEEEEvNS4_8identityENS4_13SM90_TMA_LOADES1E_vS1F_EENS_8epilogue10collective18CollectiveEpilogueINS1I_23Sm100TmaWarpSpecializedILi1ELi1ELi64ELb0ELb0EEEJSH_NS5_IJNSW_ISF_SB_EENSW_ISG_SB_EEEEESI_SJ_SI_SJ_NS1I_6fusion15FusionCallbacksIS1M_NS1Q_17LinearCombinationISI_fSI_fLNS_15FloatRoundStyleE2EEESH_S1P_JEEENS4_5SM1004TMEM4LOAD26SM100_TMEM_LOAD_32dp32b64xES1G_S1E_NS4_39AutoVectorizingCopyWithAssumedAlignmentILi128EEENS4_14SM90_TMA_STOREES1E_S21_S21_EEEvvEEEEvNT_6ParamsE)
        /*0044*/ 	.word	0x00000000
.L_29:


//--------------------- .nv.compat                --------------------------
	.section	.nv.compat,"",@"SHT_CUDA_COMPAT_INFO"
	.align	4
        /*0000*/ 	.byte	0x02, 0x09, 0x01, 0x00, 0x02, 0x02, 0x02, 0x00, 0x02, 0x05, 0x05, 0x00, 0x03, 0x07, 0x01, 0x01
        /*0010*/ 	.byte	0x02, 0x03, 0x01, 0x00, 0x02, 0x06, 0x01, 0x00, 0x04, 0x0b, 0x08, 0x00, 0x09, 0x00, 0x00, 0x00
        /*0020*/ 	.byte	0x00, 0x00, 0x00, 0x00


//--------------------- .nv.info._ZN7cutlass13device_kernelINS_4gemm6kernel13GemmUniversalIN4cute5tupleIJiiiiEEENS1_10collective13CollectiveMmaINS1_35MainloopSm100TmaUmmaWarpSpecializedILi3ELi2ELi4ENS5_IJNS4_1CILi1EEENSA_ILi2EEESB_EEEEENS5_IJNSA_ILi128EEENSA_ILi64EEESG_EEENS_12float_e4m3_tENS5_IJlSB_lEEESI_SJ_NS4_8TiledMMAINS4_8MMA_AtomIJNS4_10MMA_TraitsINS4_19SM100_MMA_F8F6F4_SSEJSI_SI_fSF_SG_NS4_17integral_constantINS4_4UMMA5MajorELSQ_0EEESR_NSO_INSP_7ScaleInELSS_0EEEST_EEEEEENS4_6LayoutINS5_IJSB_SB_SB_EEENS5_IJNSA_ILi0EEESY_SY_EEEEENS5_IJNS4_10UnderscoreES11_S11_EEEEENS4_23SM90_TMA_LOAD_MULTICASTENS4_14ComposedLayoutINS4_7SwizzleILi2ELi4ELi3EEENS4_18smem_ptr_flag_bitsILi8EEENSW_INS5_IJNSA_ILi8EEESG_EEENS5_IJSG_SB_EEEEEEEvNS4_8identityENS4_13SM90_TMA_LOADES1E_vS1F_EENS_8epilogue10collective18CollectiveEpilogueINS1I_23Sm100TmaWarpSpecializedILi1ELi1ELi64ELb0ELb0EEEJSH_NS5_IJNSW_ISF_SB_EENSW_ISG_SB_EEEEESI_SJ_SI_SJ_NS1I_6fusion15FusionCallbacksIS1M_NS1Q_17LinearCombinationISI_fSI_fLNS_15FloatRoundStyleE2EEESH_S1P_JEEENS4_5SM1004TMEM4LOAD26SM100_TMEM_LOAD_32dp32b64xES1G_S1E_NS4_39AutoVectorizingCopyWithAssumedAlignmentILi128EEENS4_14SM90_TMA_STOREES1E_S21_S21_EEEvvEEEEvNT_6ParamsE --------------------------
	.section	.nv.info._ZN7cutlass13device_kernelINS_4gemm6kernel13GemmUniversalIN4cute5tupleIJiiiiEEENS1_10collective13CollectiveMmaINS1_35MainloopSm100TmaUmmaWarpSpecializedILi3ELi2ELi4ENS5_IJNS4_1CILi1EEENSA_ILi2EEESB_EEEEENS5_IJNSA_ILi128EEENSA_ILi64EEESG_EEENS_12float_e4m3_tENS5_IJlSB_lEEESI_SJ_NS4_8TiledMMAINS4_8MMA_AtomIJNS4_10MMA_TraitsINS4_19SM100_MMA_F8F6F4_SSEJSI_SI_fSF_SG_NS4_17integral_constantINS4_4UMMA5MajorELSQ_0EEESR_NSO_INSP_7ScaleInELSS_0EEEST_EEEEEENS4_6LayoutINS5_IJSB_SB_SB_EEENS5_IJNSA_ILi0EEESY_SY_EEEEENS5_IJNS4_10UnderscoreES11_S11_EEEEENS4_23SM90_TMA_LOAD_MULTICASTENS4_14ComposedLayoutINS4_7SwizzleILi2ELi4ELi3EEENS4_18smem_ptr_flag_bitsILi8EEENSW_INS5_IJNSA_ILi8EEESG_EEENS5_IJSG_SB_EEEEEEEvNS4_8identityENS4_13SM90_TMA_LOADES1E_vS1F_EENS_8epilogue10collective18CollectiveEpilogueINS1I_23Sm100TmaWarpSpecializedILi1ELi1ELi64ELb0ELb0EEEJSH_NS5_IJNSW_ISF_SB_EENSW_ISG_SB_EEEEESI_SJ_SI_SJ_NS1I_6fusion15FusionCallbacksIS1M_NS1Q_17LinearCombinationISI_fSI_fLNS_15FloatRoundStyleE2EEESH_S1P_JEEENS4_5SM1004TMEM4LOAD26SM100_TMEM_LOAD_32dp32b64xES1G_S1E_NS4_39AutoVectorizingCopyWithAssumedAlignmentILi128EEENS4_14SM90_TMA_STOREES1E_S21_S21_EEEvvEEEEvNT_6ParamsE,"",@"SHT_CUDA_INFO"
	.sectionflags	@""
	.align	4


	//----- nvinfo : EIATTR_CUDA_API_VERSION
	.align		4
        /*0000*/ 	.byte	0x04, 0x37
        /*0002*/ 	.short	(.L_31 - .L_30)
.L_30:
        /*0004*/ 	.word	0x00000082


	//----- nvinfo : EIATTR_KPARAM_INFO
	.align		4
.L_31:
        /*0008*/ 	.byte	0x04, 0x17
        /*000a*/ 	.short	(.L_33 - .L_32)
.L_32:
        /*000c*/ 	.word	0x00000000
        /*0010*/ 	.short	0x0000
        /*0012*/ 	.short	0x0000
        /*0014*/ 	.byte	0x00, 0xf0, 0x01, 0x20


	//----- nvinfo : EIATTR_AT_ENTRY_FRAGMENTS
	.align		4
.L_33:
        /*0018*/ 	.byte	0x04, 0x4f
        /*001a*/ 	.short	(.L_35 - .L_34)


	//   ....[0]....
.L_34:
        /*001c*/ 	.word	0x00000006


	//----- nvinfo : EIATTR_RESERVED_SMEM_USED
	.align		4
.L_35:
        /*0020*/ 	.byte	0x01, 0x41
	.zero		2


	//----- nvinfo : EIATTR_SPARSE_MMA_MASK
	.align		4
        /*0024*/ 	.byte	0x03, 0x50
        /*0026*/ 	.short	0x0000


	//----- nvinfo : EIATTR_TCGEN05_1CTA_USED
	.align		4
        /*0028*/ 	.byte	0x01, 0x51
	.zero		2


	//----- nvinfo : EIATTR_MAXREG_COUNT
	.align		4
        /*002c*/ 	.byte	0x03, 0x1b
        /*002e*/ 	.short	0x00ff


	//----- nvinfo : EIATTR_NUM_BARRIERS
	.align		4
        /*0030*/ 	.byte	0x02, 0x4c
        /*0032*/ 	.byte	0x07
	.zero		1


	//----- nvinfo : EIATTR_EXTERNS
	.align		4
        /*0034*/ 	.byte	0x04, 0x0f
        /*0036*/ 	.short	(.L_37 - .L_36)


	//   ....[0]....
	.align		4
.L_36:
        /*0038*/ 	.word	index@(__assertfail)


	//----- nvinfo : EIATTR_MERCURY_ISA_VERSION
	.align		4
.L_37:
        /*003c*/ 	.byte	0x03, 0x5f
        /*003e*/ 	.short	0x0101


	//----- nvinfo : EIATTR_INT_WARP_WIDE_INSTR_OFFSETS
	.align		4
        /*0040*/ 	.byte	0x04, 0x31
        /*0042*/ 	.short	(.L_39 - .L_38)


	//   ....[0]....
.L_38:
        /*0044*/ 	.word	0x00003a00


	//   ....[1]....
        /*0048*/ 	.word	0x00003a30


	//   ....[2]....
        /*004c*/ 	.word	0x00003a50


	//   ....[3]....
        /*0050*/ 	.word	0x00004580


	//   ....[4]....
        /*0054*/ 	.word	0x00004630


	//----- nvinfo : EIATTR_COOP_GROUP_MASK_REGIDS
	.align		4
.L_39:
        /*0058*/ 	.byte	0x04, 0x29
        /*005a*/ 	.short	(.L_41 - .L_40)


	//   ....[0]....
.L_40:
        /*005c*/ 	.word	0xffffffff


	//   ....[1]....
        /*0060*/ 	.word	0xffffffff


	//   ....[2]....
        /*0064*/ 	.word	0xffffffff


	//   ....[3]....
        /*0068*/ 	.word	0xffffffff


	//   ....[4]....
        /*006c*/ 	.word	0xffffffff


	//   ....[5]....
        /*0070*/ 	.word	0xffffffff


	//   ....[6]....
        /*0074*/ 	.word	0xffffffff


	//   ....[7]....
        /*0078*/ 	.word	0xffffffff


	//   ....[8]....
        /*007c*/ 	.word	0xffffffff


	//   ....[9]....
        /*0080*/ 	.word	0xffffffff


	//   ....[10]....
        /*0084*/ 	.word	0xffffffff


	//   ....[11]....
        /*0088*/ 	.word	0xffffffff


	//   ....[12]....
        /*008c*/ 	.word	0xffffffff


	//   ....[13]....
        /*0090*/ 	.word	0xffffffff


	//----- nvinfo : EIATTR_COOP_GROUP_INSTR_OFFSETS
	.align		4
.L_41:
        /*0094*/ 	.byte	0x04, 0x28
        /*0096*/ 	.short	(.L_43 - .L_42)


	//   ....[0]....
.L_42:
        /*0098*/ 	.word	0x00000080


	//   ....[1]....
        /*009c*/ 	.word	0x000004e0


	//   ....[2]....
        /*00a0*/ 	.word	0x00000670


	//   ....[3]....
        /*00a4*/ 	.word	0x000007b0


	//   ....[4]....
        /*00a8*/ 	.word	0x000008b0


	//   ....[5]....
        /*00ac*/ 	.word	0x00000a20


	//   ....[6]....
        /*00b0*/ 	.word	0x00000bc0


	//   ....[7]....
        /*00b4*/ 	.word	0x00000d70


	//   ....[8]....
        /*00b8*/ 	.word	0x00001f20


	//   ....[9]....
        /*00bc*/ 	.word	0x00002d30


	//   ....[10]....
        /*00c0*/ 	.word	0x00002f40


	//   ....[11]....
        /*00c4*/ 	.word	0x00002f70


	//   ....[12]....
        /*00c8*/ 	.word	0x000038e0


	//   ....[13]....
        /*00cc*/ 	.word	0x00003b10


	//----- nvinfo : EIATTR_VRC_CTA_INIT_COUNT
	.align		4
.L_43:
        /*00d0*/ 	.byte	0x02, 0x4a
        /*00d2*/ 	.byte	0x80
	.zero		1


	//----- nvinfo : EIATTR_SYSCALL_OFFSETS
	.align		4
        /*00d4*/ 	.byte	0x04, 0x46
        /*00d6*/ 	.short	(.L_45 - .L_44)


	//   ....[0]....
.L_44:
        /*00d8*/ 	.word	0x00005170


	//   ....[1]....
        /*00dc*/ 	.word	0x000052b0


	//   ....[2]....
        /*00e0*/ 	.word	0x00005a70


	//----- nvinfo : EIATTR_MBARRIER_INSTR_OFFSETS
	.align		4
.L_45:
        /*00e4*/ 	.byte	0x04, 0x39
        /*00e6*/ 	.short	(.L_47 - .L_46)


	//   ....[0]....
.L_46:
        /*00e8*/ 	.word	0x00000600
        /*00ec*/ 	.word	0x000000ff
        /*00f0*/ 	.word	0x00000000
        /*00f4*/ 	.short	0x0100
        /*00f6*/ 	.byte	0x04
	.zero		1


	//   ....[1]....
        /*00f8*/ 	.word	0x00000610
        /*00fc*/ 	.word	0x000000ff
        /*0100*/ 	.word	0x00000018
        /*0104*/ 	.short	0x0100
        /*0106*/ 	.byte	0x04
	.zero		1


	//   ....[2]....
        /*0108*/ 	.word	0x00000620
        /*010c*/ 	.word	0x000000ff
        /*0110*/ 	.word	0x00000008
        /*0114*/ 	.short	0x0100
        /*0116*/ 	.byte	0x04
	.zero		1


	//   ....[3]....
        /*0118*/ 	.word	0x00000630
        /*011c*/ 	.word	0x000000ff
        /*0120*/ 	.word	0x00000020
        /*0124*/ 	.short	0x0100
        /*0126*/ 	.byte	0x04
	.zero		1


	//   ....[4]....
        /*0128*/ 	.word	0x00000640
        /*012c*/ 	.word	0x000000ff
        /*0130*/ 	.word	0x00000010
        /*0134*/ 	.short	0x0100
        /*0136*/ 	.byte	0x04
	.zero		1


	//   ....[5]....
        /*0138*/ 	.word	0x00000650
        /*013c*/ 	.word	0x000000ff
        /*0140*/ 	.word	0x00000028
        /*0144*/ 	.short	0x0100
        /*0146*/ 	.byte	0x04
	.zero		1


	//   ....[6]....
        /*0148*/ 	.word	0x00000780
        /*014c*/ 	.word	0x000000ff
        /*0150*/ 	.word	0x00000030
        /*0154*/ 	.short	0x0100
        /*0156*/ 	.byte	0x04
	.zero		1


	//   ....[7]....
        /*0158*/ 	.word	0x00000790
        /*015c*/ 	.word	0x000000ff
        /*0160*/ 	.word	0x00000038
        /*0164*/ 	.short	0x0100
        /*0166*/ 	.byte	0x04
	.zero		1


	//   ....[8]....
        /*0168*/ 	.word	0x00000880
        /*016c*/ 	.word	0x000000ff
        /*0170*/ 	.word	0x00000040
        /*0174*/ 	.short	0x0100
        /*0176*/ 	.byte	0x06
	.zero		1


	//   ....[9]....
        /*0178*/ 	.word	0x00000890
        /*017c*/ 	.word	0x000000ff
        /*0180*/ 	.word	0x00000048
        /*0184*/ 	.short	0x0100
        /*0186*/ 	.byte	0x06
	.zero		1


	//   ....[10]....
        /*0188*/ 	.word	0x000009d0
        /*018c*/ 	.word	0x000000ff
        /*0190*/ 	.word	0x00000050
        /*0194*/ 	.short	0x0100
        /*0196*/ 	.byte	0x06
	.zero		1


	//   ....[11]....
        /*0198*/ 	.word	0x000009e0
        /*019c*/ 	.word	0x000000ff
        /*01a0*/ 	.word	0x00000060
        /*01a4*/ 	.short	0x0100
        /*01a6*/ 	.byte	0x06
	.zero		1


	//   ....[12]....
        /*01a8*/ 	.word	0x000009f0
        /*01ac*/ 	.word	0x000000ff
        /*01b0*/ 	.word	0x00000058
        /*01b4*/ 	.short	0x0100
        /*01b6*/ 	.byte	0x06
	.zero		1


	//   ....[13]....
        /*01b8*/ 	.word	0x00000a00
        /*01bc*/ 	.word	0x000000ff
        /*01c0*/ 	.word	0x00000068
        /*01c4*/ 	.short	0x0100
        /*01c6*/ 	.byte	0x06
	.zero		1


	//   ....[14]....
        /*01c8*/ 	.word	0x00000b30
        /*01cc*/ 	.word	0x000000ff
        /*01d0*/ 	.word	0x00000070
        /*01d4*/ 	.short	0x0100
        /*01d6*/ 	.byte	0x04
	.zero		1


	//   ....[15]....
        /*01d8*/ 	.word	0x00000b40
        /*01dc*/ 	.word	0x000000ff
        /*01e0*/ 	.word	0x00000090
        /*01e4*/ 	.short	0x0100
        /*01e6*/ 	.byte	0x04
	.zero		1


	//   ....[16]....
        /*01e8*/ 	.word	0x00000b50
        /*01ec*/ 	.word	0x000000ff
        /*01f0*/ 	.word	0x00000078
        /*01f4*/ 	.short	0x0100
        /*01f6*/ 	.byte	0x04
	.zero		1


	//   ....[17]....
        /*01f8*/ 	.word	0x00000b60
        /*01fc*/ 	.word	0x000000ff
        /*0200*/ 	.word	0x00000098
        /*0204*/ 	.short	0x0100
        /*0206*/ 	.byte	0x04
	.zero		1


	//   ....[18]....
        /*0208*/ 	.word	0x00000b70
        /*020c*/ 	.word	0x000000ff
        /*0210*/ 	.word	0x00000080
        /*0214*/ 	.short	0x0100
        /*0216*/ 	.byte	0x04
	.zero		1


	//   ....[19]....
        /*0218*/ 	.word	0x00000b80
        /*021c*/ 	.word	0x000000ff
        /*0220*/ 	.word	0x000000a0
        /*0224*/ 	.short	0x0100
        /*0226*/ 	.byte	0x04
	.zero		1


	//   ....[20]....
        /*0228*/ 	.word	0x00000b90
        /*022c*/ 	.word	0x000000ff
        /*0230*/ 	.word	0x00000088
        /*0234*/ 	.short	0x0100
        /*0236*/ 	.byte	0x04
	.zero		1


	//   ....[21]....
        /*0238*/ 	.word	0x00000ba0
        /*023c*/ 	.word	0x000000ff
        /*0240*/ 	.word	0x000000a8
        /*0244*/ 	.short	0x0100
        /*0246*/ 	.byte	0x04
	.zero		1


	//   ....[22]....
        /*0248*/ 	.word	0x00000c90
        /*024c*/ 	.word	0x000000ff
        /*0250*/ 	.word	0x000000b0
        /*0254*/ 	.short	0x0100
        /*0256*/ 	.byte	0x04
	.zero		1


	//   ....[23]....
        /*0258*/ 	.word	0x00000ca0
        /*025c*/ 	.word	0x000000ff
        /*0260*/ 	.word	0x000000c0
        /*0264*/ 	.short	0x0100
        /*0266*/ 	.byte	0x04
	.zero		1


	//   ....[24]....
        /*0268*/ 	.word	0x00000cb0
        /*026c*/ 	.word	0x000000ff
        /*0270*/ 	.word	0x000000b8
        /*0274*/ 	.short	0x0100
        /*0276*/ 	.byte	0x04
	.zero		1


	//   ....[25]....
        /*0278*/ 	.word	0x00000cc0
        /*027c*/ 	.word	0x000000ff
        /*0280*/ 	.word	0x000000c8
        /*0284*/ 	.short	0x0100
        /*0286*/ 	.byte	0x04
	.zero		1


	//   ....[26]....
        /*0288*/ 	.word	0x000017d0
        /*028c*/ 	.word	0x00000000
        /*0290*/ 	.word	0x000000c0
        /*0294*/ 	.short	0x010a
        /*0296*/ 	.byte	0xff
	.zero		1


	//   ....[27]....
        /*0298*/ 	.word	0x00001800
        /*029c*/ 	.word	0x00000000
        /*02a0*/ 	.word	0x000000b0
        /*02a4*/ 	.short	0x0101
        /*02a6*/ 	.byte	0xff
	.zero		1


	//   ....[28]....
        /*02a8*/ 	.word	0x000018b0
        /*02ac*/ 	.word	0x000000ff
        /*02b0*/ 	.word	0x00000018
        /*02b4*/ 	.short	0x010a
        /*02b6*/ 	.byte	0x04
	.zero		1


	//   ....[29]....
        /*02b8*/ 	.word	0x00001930
        /*02bc*/ 	.word	0x000000ff
        /*02c0*/ 	.word	0x00000018
        /*02c4*/ 	.short	0x010a
        /*02c6*/ 	.byte	0x21
	.zero		1


	//   ....[30]....
        /*02c8*/ 	.word	0x00001ac0
        /*02cc*/ 	.word	0x000000ff
        /*02d0*/ 	.word	0x00000018
        /*02d4*/ 	.short	0x010a
        /*02d6*/ 	.byte	0x08
	.zero		1


	//   ....[31]....
        /*02d8*/ 	.word	0x00001be0
        /*02dc*/ 	.word	0x000000ff
        /*02e0*/ 	.word	0x00000048
        /*02e4*/ 	.short	0x0101
        /*02e6*/ 	.byte	0x07
	.zero		1


	//   ....[32]....
        /*02e8*/ 	.word	0x00001c00
        /*02ec*/ 	.word	0x000000ff
        /*02f0*/ 	.word	0x00000018
        /*02f4*/ 	.short	0x010a
        /*02f6*/ 	.byte	0x04
	.zero		1


	//   ....[33]....
        /*02f8*/ 	.word	0x00001c80
        /*02fc*/ 	.word	0x000000ff
        /*0300*/ 	.word	0x00000018
        /*0304*/ 	.short	0x010a
        /*0306*/ 	.byte	0x11
	.zero		1


	//   ....[34]....
        /*0308*/ 	.word	0x00001e10
        /*030c*/ 	.word	0x000000ff
        /*0310*/ 	.word	0x00000018
        /*0314*/ 	.short	0x010a
        /*0316*/ 	.byte	0x06
	.zero		1


	//   ....[35]....
        /*0318*/ 	.word	0x00001f50
        /*031c*/ 	.word	0x00000003
        /*0320*/ 	.word	0x00000050
        /*0324*/ 	.short	0x010a
        /*0326*/ 	.byte	0xff
	.zero		1


	//   ....[36]....
        /*0328*/ 	.word	0x000020a0
        /*032c*/ 	.word	0x00000000
        /*0330*/ 	.word	0x00000000
        /*0334*/ 	.short	0x0101
        /*0336*/ 	.byte	0xff
	.zero		1


	//   ....[37]....
        /*0338*/ 	.word	0x00002640
        /*033c*/ 	.word	0x000000ff
        /*0340*/ 	.word	0x00000000
        /*0344*/ 	.short	0x010a
        /*0346*/ 	.byte	0x04
	.zero		1


	//   ....[38]....
        /*0348*/ 	.word	0x000026d0
        /*034c*/ 	.word	0x000000ff
        /*0350*/ 	.word	0x00000000
        /*0354*/ 	.short	0x010a
        /*0356*/ 	.byte	0x05
	.zero		1


	//   ....[39]....
        /*0358*/ 	.word	0x00002770
        /*035c*/ 	.word	0x00000000
        /*0360*/ 	.word	0x00000000
        /*0364*/ 	.short	0x010a
        /*0366*/ 	.byte	0xff
	.zero		1


	//   ....[40]....
        /*0368*/ 	.word	0x00002890
        /*036c*/ 	.word	0x00000002
        /*0370*/ 	.word	0x000000b0
        /*0374*/ 	.short	0x010a
        /*0376*/ 	.byte	0xff
	.zero		1


	//   ....[41]....
        /*0378*/ 	.word	0x00002900
        /*037c*/ 	.word	0x00000002
        /*0380*/ 	.word	0x00000000
        /*0384*/ 	.short	0x0101
        /*0386*/ 	.byte	0xff
	.zero		1


	//   ....[42]....
        /*0388*/ 	.word	0x00002920
        /*038c*/ 	.word	0x000000ff
        /*0390*/ 	.word	0x00000060
        /*0394*/ 	.short	0x010a
        /*0396*/ 	.byte	0x04
	.zero		1


	//   ....[43]....
        /*0398*/ 	.word	0x00002a40
        /*039c*/ 	.word	0x00000002
        /*03a0*/ 	.word	0x00000050
        /*03a4*/ 	.short	0x010a
        /*03a6*/ 	.byte	0xff
	.zero		1


	//   ....[44]....
        /*03a8*/ 	.word	0x00002b40
        /*03ac*/ 	.word	0x00000002
        /*03b0*/ 	.word	0x00000000
        /*03b4*/ 	.short	0x0101
        /*03b6*/ 	.byte	0xff
	.zero		1


	//   ....[45]....
        /*03b8*/ 	.word	0x00002bd0
        /*03bc*/ 	.word	0x000000ff
        /*03c0*/ 	.word	0x00000060
        /*03c4*/ 	.short	0x0106
        /*03c6*/ 	.byte	0x04
	.zero		1


	//   ....[46]....
        /*03c8*/ 	.word	0x00002bf0
        /*03cc*/ 	.word	0x000000ff
        /*03d0*/ 	.word	0x00000060
        /*03d4*/ 	.short	0x010a
        /*03d6*/ 	.byte	0x04
	.zero		1


	//   ....[47]....
        /*03d8*/ 	.word	0x00002c80
        /*03dc*/ 	.word	0x000000ff
        /*03e0*/ 	.word	0x00000060
        /*03e4*/ 	.short	0x0106
        /*03e6*/ 	.byte	0x07
	.zero		1


	//   ....[48]....
        /*03e8*/ 	.word	0x00002cc0
        /*03ec*/ 	.word	0x00000000
        /*03f0*/ 	.word	0x00000060
        /*03f4*/ 	.short	0x010a
        /*03f6*/ 	.byte	0xff
	.zero		1


	//   ....[49]....
        /*03f8*/ 	.word	0x000031d0
        /*03fc*/ 	.word	0x00000000
        /*0400*/ 	.word	0x00000050
        /*0404*/ 	.short	0x010a
        /*0406*/ 	.byte	0xff
	.zero		1


	//   ....[50]....
        /*0408*/ 	.word	0x000032e0
        /*040c*/ 	.word	0x00000003
        /*0410*/ 	.word	0x00000000
        /*0414*/ 	.short	0x0101
        /*0416*/ 	.byte	0xff
	.zero		1


	//   ....[51]....
        /*0418*/ 	.word	0x000032f0
        /*041c*/ 	.word	0x000000ff
        /*0420*/ 	.word	0x00000000
        /*0424*/ 	.short	0x010a
        /*0426*/ 	.byte	0x04
	.zero		1


	//   ....[52]....
        /*0428*/ 	.word	0x00003310
        /*042c*/ 	.word	0x000000ff
        /*0430*/ 	.word	0x00000090
        /*0434*/ 	.short	0x010a
        /*0436*/ 	.byte	0x16
	.zero		1


	//   ....[53]....
        /*0438*/ 	.word	0x000033e0
        /*043c*/ 	.word	0x000000ff
        /*0440*/ 	.word	0x00000000
        /*0444*/ 	.short	0x010a
        /*0446*/ 	.byte	0x05
	.zero		1


	//   ....[54]....
        /*0448*/ 	.word	0x00003520
        /*044c*/ 	.word	0x000000ff
        /*0450*/ 	.word	0x00000000
        /*0454*/ 	.short	0x010a
        /*0456*/ 	.byte	0x04
	.zero		1


	//   ....[55]....
        /*0458*/ 	.word	0x00003710
        /*045c*/ 	.word	0x000000ff
        /*0460*/ 	.word	0x00000000
        /*0464*/ 	.short	0x010a
        /*0466*/ 	.byte	0x04
	.zero		1


	//   ....[56]....
        /*0468*/ 	.word	0x000037a0
        /*046c*/ 	.word	0x000000ff
        /*0470*/ 	.word	0x00000000
        /*0474*/ 	.short	0x010a
        /*0476*/ 	.byte	0x05
	.zero		1


	//   ....[57]....
        /*0478*/ 	.word	0x00003830
        /*047c*/ 	.word	0x000000ff
        /*0480*/ 	.word	0x00000000
        /*0484*/ 	.short	0x010a
        /*0486*/ 	.byte	0x05
	.zero		1


	//   ....[58]....
        /*0488*/ 	.word	0x000038c0
        /*048c*/ 	.word	0x000000ff
        /*0490*/ 	.word	0x00000000
        /*0494*/ 	.short	0x010a
        /*0496*/ 	.byte	0x04
	.zero		1


	//   ....[59]....
        /*0498*/ 	.word	0x00003d60
        /*049c*/ 	.word	0x00000007
        /*04a0*/ 	.word	0x00000050
        /*04a4*/ 	.short	0x010a
        /*04a6*/ 	.byte	0xff
	.zero		1


	//   ....[60]....
        /*04a8*/ 	.word	0x00003ed0
        /*04ac*/ 	.word	0x00000000
        /*04b0*/ 	.word	0x00000000
        /*04b4*/ 	.short	0x0101
        /*04b6*/ 	.byte	0xff
	.zero		1


	//   ....[61]....
        /*04b8*/ 	.word	0x00004340
        /*04bc*/ 	.word	0x000000ff
        /*04c0*/ 	.word	0x00000048
        /*04c4*/ 	.short	0x010a
        /*04c6*/ 	.byte	0x11
	.zero		1


	//   ....[62]....
        /*04c8*/ 	.word	0x000044c0
        /*04cc*/ 	.word	0x000000ff
        /*04d0*/ 	.word	0x00000038
        /*04d4*/ 	.short	0x010a
        /*04d6*/ 	.byte	0x11
	.zero		1


	//   ....[63]....
        /*04d8*/ 	.word	0x000046d0
        /*04dc*/ 	.word	0x000000ff
        /*04e0*/ 	.word	0x00000030
        /*04e4*/ 	.short	0x010b
        /*04e6*/ 	.byte	0x11
	.zero		1


	//   ....[64]....
        /*04e8*/ 	.word	0x000046e0
        /*04ec*/ 	.word	0x000000ff
        /*04f0*/ 	.word	0x00000000
        /*04f4*/ 	.short	0x0101
        /*04f6*/ 	.byte	0x1b
	.zero		1


	//   ....[65]....
        /*04f8*/ 	.word	0x00004720
        /*04fc*/ 	.word	0x00000000
        /*0500*/ 	.word	0x00000038
        /*0504*/ 	.short	0x010a
        /*0506*/ 	.byte	0xff
	.zero		1


	//   ....[66]....
        /*0508*/ 	.word	0x00004a30
        /*050c*/ 	.word	0x00000003
        /*0510*/ 	.word	0x00000050
        /*0514*/ 	.short	0x010a
        /*0516*/ 	.byte	0xff
	.zero		1


	//   ....[67]....
        /*0518*/ 	.word	0x00004bb0
        /*051c*/ 	.word	0x00000000
        /*0520*/ 	.word	0x00000000
        /*0524*/ 	.short	0x0101
        /*0526*/ 	.byte	0xff
	.zero		1


	//   ....[68]....
        /*0528*/ 	.word	0x00005650
        /*052c*/ 	.word	0x000000ff
        /*0530*/ 	.word	0x00000030
        /*0534*/ 	.short	0x010a
        /*0536*/ 	.byte	0x2c
	.zero		1


	//   ....[69]....
        /*0538*/ 	.word	0x00005660
        /*053c*/ 	.word	0x00000016
        /*0540*/ 	.word	0x00000070
        /*0544*/ 	.short	0x010a
        /*0546*/ 	.byte	0xff
	.zero		1


	//   ....[70]....
        /*0548*/ 	.word	0x000057f0
        /*054c*/ 	.word	0x000000ff
        /*0550*/ 	.word	0x00000030
        /*0554*/ 	.short	0x010a
        /*0556*/ 	.byte	0x2c
	.zero		1


	//   ....[71]....
        /*0558*/ 	.word	0x000058f0
        /*055c*/ 	.word	0x000000ff
        /*0560*/ 	.word	0x00000000
        /*0564*/ 	.short	0x0101
        /*0566*/ 	.byte	0x04
	.zero		1


	//   ....[72]....
        /*0568*/ 	.word	0x00005950
        /*056c*/ 	.word	0x00000016
        /*0570*/ 	.word	0x00000070
        /*0574*/ 	.short	0x010a
        /*0576*/ 	.byte	0xff
	.zero		1


	//   ....[73]....
        /*0578*/ 	.word	0x00005fb0
        /*057c*/ 	.word	0x000000ff
        /*0580*/ 	.word	0x00000000
        /*0584*/ 	.short	0x0101
        /*0586*/ 	.byte	0x04
	.zero		1


	//   ....[74]....
        /*0588*/ 	.word	0x00006db0
        /*058c*/ 	.word	0x00000000
        /*0590*/ 	.word	0x000000c0
        /*0594*/ 	.short	0x010a
        /*0596*/ 	.byte	0xff
	.zero		1


	//   ....[75]....
        /*0598*/ 	.word	0x00006e10
        /*059c*/ 	.word	0x00000000
        /*05a0*/ 	.word	0x00000018
        /*05a4*/ 	.short	0x010a
        /*05a6*/ 	.byte	0xff
	.zero		1


	//   ....[76]....
        /*05a8*/ 	.word	0x00006e70
        /*05ac*/ 	.word	0x00000000
        /*05b0*/ 	.word	0x00000018
        /*05b4*/ 	.short	0x010a
        /*05b6*/ 	.byte	0xff
	.zero		1


	//   ....[77]....
        /*05b8*/ 	.word	0x00006ec0
        /*05bc*/ 	.word	0x00000003
        /*05c0*/ 	.word	0x00000050
        /*05c4*/ 	.short	0x010a
        /*05c6*/ 	.byte	0xff
	.zero		1


	//   ....[78]....
        /*05c8*/ 	.word	0x00006f20
        /*05cc*/ 	.word	0x00000000
        /*05d0*/ 	.word	0x00000000
        /*05d4*/ 	.short	0x010a
        /*05d6*/ 	.byte	0xff
	.zero		1


	//   ....[79]....
        /*05d8*/ 	.word	0x00006f80
        /*05dc*/ 	.word	0x00000000
        /*05e0*/ 	.word	0x00000000
        /*05e4*/ 	.short	0x010a
        /*05e6*/ 	.byte	0xff
	.zero		1


	//   ....[80]....
        /*05e8*/ 	.word	0x00006fd0
        /*05ec*/ 	.word	0x00000002
        /*05f0*/ 	.word	0x000000b0
        /*05f4*/ 	.short	0x010a
        /*05f6*/ 	.byte	0xff
	.zero		1


	//   ....[81]....
        /*05f8*/ 	.word	0x00007030
        /*05fc*/ 	.word	0x00000002
        /*0600*/ 	.word	0x00000060
        /*0604*/ 	.short	0x010a
        /*0606*/ 	.byte	0xff
	.zero		1


	//   ....[82]....
        /*0608*/ 	.word	0x00007080
        /*060c*/ 	.word	0x00000002
        /*0610*/ 	.word	0x00000050
        /*0614*/ 	.short	0x010a
        /*0616*/ 	.byte	0xff
	.zero		1


	//   ....[83]....
        /*0618*/ 	.word	0x000070e0
        /*061c*/ 	.word	0x00000000
        /*0620*/ 	.word	0x00000060
        /*0624*/ 	.short	0x010a
        /*0626*/ 	.byte	0xff
	.zero		1


	//   ....[84]....
        /*0628*/ 	.word	0x00007130
        /*062c*/ 	.word	0x00000000
        /*0630*/ 	.word	0x00000050
        /*0634*/ 	.short	0x010a
        /*0636*/ 	.byte	0xff
	.zero		1


	//   ....[85]....
        /*0638*/ 	.word	0x00007190
        /*063c*/ 	.word	0x00000002
        /*0640*/ 	.word	0x00000090
        /*0644*/ 	.short	0x010a
        /*0646*/ 	.byte	0xff
	.zero		1


	//   ....[86]....
        /*0648*/ 	.word	0x000071f0
        /*064c*/ 	.word	0x00000000
        /*0650*/ 	.word	0x00000000
        /*0654*/ 	.short	0x010a
        /*0656*/ 	.byte	0xff
	.zero		1


	//   ....[87]....
        /*0658*/ 	.word	0x00007250
        /*065c*/ 	.word	0x00000000
        /*0660*/ 	.word	0x00000000
        /*0664*/ 	.short	0x010a
        /*0666*/ 	.byte	0xff
	.zero		1


	//   ....[88]....
        /*0668*/ 	.word	0x000072b0
        /*066c*/ 	.word	0x00000000
        /*0670*/ 	.word	0x00000000
        /*0674*/ 	.short	0x010a
        /*0676*/ 	.byte	0xff
	.zero		1


	//   ....[89]....
        /*0678*/ 	.word	0x00007310
        /*067c*/ 	.word	0x00000000
        /*0680*/ 	.word	0x00000000
        /*0684*/ 	.short	0x010a
        /*0686*/ 	.byte	0xff
	.zero		1


	//   ....[90]....
        /*0688*/ 	.word	0x00007370
        /*068c*/ 	.word	0x00000000
        /*0690*/ 	.word	0x00000000
        /*0694*/ 	.short	0x010a
        /*0696*/ 	.byte	0xff
	.zero		1


	//   ....[91]....
        /*0698*/ 	.word	0x000073c0
        /*069c*/ 	.word	0x00000007
        /*06a0*/ 	.word	0x00000050
        /*06a4*/ 	.short	0x010a
        /*06a6*/ 	.byte	0xff
	.zero		1


	//   ....[92]....
        /*06a8*/ 	.word	0x00007420
        /*06ac*/ 	.word	0x00000000
        /*06b0*/ 	.word	0x00000048
        /*06b4*/ 	.short	0x010a
        /*06b6*/ 	.byte	0xff
	.zero		1


	//   ....[93]....
        /*06b8*/ 	.word	0x00007480
        /*06bc*/ 	.word	0x00000000
        /*06c0*/ 	.word	0x00000038
        /*06c4*/ 	.short	0x010a
        /*06c6*/ 	.byte	0xff
	.zero		1


	//   ....[94]....
        /*06c8*/ 	.word	0x000074d0
        /*06cc*/ 	.word	0x00000003
        /*06d0*/ 	.word	0x00000050
        /*06d4*/ 	.short	0x010a
        /*06d6*/ 	.byte	0xff
	.zero		1


	//   ....[95]....
        /*06d8*/ 	.word	0x00007530
        /*06dc*/ 	.word	0x00000000
        /*06e0*/ 	.word	0x00000030
        /*06e4*/ 	.short	0x010a
        /*06e6*/ 	.byte	0xff
	.zero		1


	//   ....[96]....
        /*06e8*/ 	.word	0x00007580
        /*06ec*/ 	.word	0x00000016
        /*06f0*/ 	.word	0x00000070
        /*06f4*/ 	.short	0x010a
        /*06f6*/ 	.byte	0xff
	.zero		1


	//----- nvinfo : EIATTR_NUM_MBARRIERS
	.align		4
.L_47:
        /*06f8*/ 	.byte	0x03, 0x38
        /*06fa*/ 	.short	0x001a


	//----- nvinfo : EIATTR_EXIT_INSTR_OFFSETS
	.align		4
        /*06fc*/ 	.byte	0x04, 0x1c
        /*06fe*/ 	.short	(.L_49 - .L_48)


	//   ....[0]....
.L_48:
        /*0700*/ 	.word	0x000027a0


	//   ....[1]....
        /*0704*/ 	.word	0x00002c90


	//   ....[2]....
        /*0708*/ 	.word	0x00002cf0


	//   ....[3]....
        /*070c*/ 	.word	0x00003b20


	//   ....[4]....
        /*0710*/ 	.word	0x00004750


	//   ....[5]....
        /*0714*/ 	.word	0x00004790


	//   ....[6]....
        /*0718*/ 	.word	0x00006da0


	//----- nvinfo : EIATTR_MAX_THREADS
	.align		4
.L_49:
        /*071c*/ 	.byte	0x04, 0x05
        /*071e*/ 	.short	(.L_51 - .L_50)
.L_50:
        /*0720*/ 	.word	0x00000100
        /*0724*/ 	.word	0x00000001
        /*0728*/ 	.word	0x00000001


	//----- nvinfo : EIATTR_CRS_STACK_SIZE
	.align		4
.L_51:
        /*072c*/ 	.byte	0x04, 0x1e
        /*072e*/ 	.short	(.L_53 - .L_52)
.L_52:
        /*0730*/ 	.word	0x00000000


	//----- nvinfo : EIATTR_CBANK_PARAM_SIZE
	.align		4
.L_53:
        /*0734*/ 	.byte	0x03, 0x19
        /*0736*/ 	.short	0x0800


	//----- nvinfo : EIATTR_PARAM_CBANK
	.align		4
        /*0738*/ 	.byte	0x04, 0x0a
        /*073a*/ 	.short	(.L_55 - .L_54)
	.align		4
.L_54:
        /*073c*/ 	.word	index@(.nv.constant0._ZN7cutlass13device_kernelINS_4gemm6kernel13GemmUniversalIN4cute5tupleIJiiiiEEENS1_10collective13CollectiveMmaINS1_35MainloopSm100TmaUmmaWarpSpecializedILi3ELi2ELi4ENS5_IJNS4_1CILi1EEENSA_ILi2EEESB_EEEEENS5_IJNSA_ILi128EEENSA_ILi64EEESG_EEENS_12float_e4m3_tENS5_IJlSB_lEEESI_SJ_NS4_8TiledMMAINS4_8MMA_AtomIJNS4_10MMA_TraitsINS4_19SM100_MMA_F8F6F4_SSEJSI_SI_fSF_SG_NS4_17integral_constantINS4_4UMMA5MajorELSQ_0EEESR_NSO_INSP_7ScaleInELSS_0EEEST_EEEEEENS4_6LayoutINS5_IJSB_SB_SB_EEENS5_IJNSA_ILi0EEESY_SY_EEEEENS5_IJNS4_10UnderscoreES11_S11_EEEEENS4_23SM90_TMA_LOAD_MULTICASTENS4_14ComposedLayoutINS4_7SwizzleILi2ELi4ELi3EEENS4_18smem_ptr_flag_bitsILi8EEENSW_INS5_IJNSA_ILi8EEESG_EEENS5_IJSG_SB_EEEEEEEvNS4_8identityENS4_13SM90_TMA_LOADES1E_vS1F_EENS_8epilogue10collective18CollectiveEpilogueINS1I_23Sm100TmaWarpSpecializedILi1ELi1ELi64ELb0ELb0EEEJSH_NS5_IJNSW_ISF_SB_EENSW_ISG_SB_EEEEESI_SJ_SI_SJ_NS1I_6fusion15FusionCallbacksIS1M_NS1Q_17LinearCombinationISI_fSI_fLNS_15FloatRoundStyleE2EEESH_S1P_JEEENS4_5SM1004TMEM4LOAD26SM100_TMEM_LOAD_32dp32b64xES1G_S1E_NS4_39AutoVectorizingCopyWithAssumedAlignmentILi128EEENS4_14SM90_TMA_STOREES1E_S21_S21_EEEvvEEEEvNT_6ParamsE)
        /*0740*/ 	.short	0x0380
        /*0742*/ 	.short	0x0800


	//----- nvinfo : EIATTR_SW_WAR
	.align		4
.L_55:
        /*0744*/ 	.byte	0x04, 0x36
        /*0746*/ 	.short	(.L_57 - .L_56)
.L_56:
        /*0748*/ 	.word	0x00000008
.L_57:


//--------------------- .nv.callgraph             --------------------------
	.section	.nv.callgraph,"",@"SHT_CUDA_CALLGRAPH"
	.align	4
	.sectionentsize	8
	.align		4
        /*0000*/ 	.word	0x00000000
	.align		4
        /*0004*/ 	.word	0xffffffff
	.align		4
        /*0008*/ 	.word	index@(_ZN7cutlass13device_kernelINS_4gemm6kernel13GemmUniversalIN4cute5tupleIJiiiiEEENS1_10collective13CollectiveMmaINS1_35MainloopSm100TmaUmmaWarpSpecializedILi3ELi2ELi4ENS5_IJNS4_1CILi1EEENSA_ILi2EEESB_EEEEENS5_IJNSA_ILi128EEENSA_ILi64EEESG_EEENS_12float_e4m3_tENS5_IJlSB_lEEESI_SJ_NS4_8TiledMMAINS4_8MMA_AtomIJNS4_10MMA_TraitsINS4_19SM100_MMA_F8F6F4_SSEJSI_SI_fSF_SG_NS4_17integral_constantINS4_4UMMA5MajorELSQ_0EEESR_NSO_INSP_7ScaleInELSS_0EEEST_EEEEEENS4_6LayoutINS5_IJSB_SB_SB_EEENS5_IJNSA_ILi0EEESY_SY_EEEEENS5_IJNS4_10UnderscoreES11_S11_EEEEENS4_23SM90_TMA_LOAD_MULTICASTENS4_14ComposedLayoutINS4_7SwizzleILi2ELi4ELi3EEENS4_18smem_ptr_flag_bitsILi8EEENSW_INS5_IJNSA_ILi8EEESG_EEENS5_IJSG_SB_EEEEEEEvNS4_8identityENS4_13SM90_TMA_LOADES1E_vS1F_EENS_8epilogue10collective18CollectiveEpilogueINS1I_23Sm100TmaWarpSpecializedILi1ELi1ELi64ELb0ELb0EEEJSH_NS5_IJNSW_ISF_SB_EENSW_ISG_SB_EEEEESI_SJ_SI_SJ_NS1I_6fusion15FusionCallbacksIS1M_NS1Q_17LinearCombinationISI_fSI_fLNS_15FloatRoundStyleE2EEESH_S1P_JEEENS4_5SM1004TMEM4LOAD26SM100_TMEM_LOAD_32dp32b64xES1G_S1E_NS4_39AutoVectorizingCopyWithAssumedAlignmentILi128EEENS4_14SM90_TMA_STOREES1E_S21_S21_EEEvvEEEEvNT_6ParamsE)
	.align		4
        /*000c*/ 	.word	index@(__assertfail)
	.align		4
        /*0010*/ 	.word	0x00000000
	.align		4
        /*0014*/ 	.word	0xfffffffe
	.align		4
        /*0018*/ 	.word	0x00000000
	.align		4
        /*001c*/ 	.word	0xfffffffd
	.align		4
        /*0020*/ 	.word	0x00000000
	.align		4
        /*0024*/ 	.word	0xfffffffc


//--------------------- .nv.constant4             --------------------------
	.section	.nv.constant4,"a",@progbits
	.align	8
	.align		8
.nv.constant4:
        /*0000*/ 	.dword	__assertfail
	.align		8
        /*0008*/ 	.dword	__unnamed_1
	.align		8
        /*0010*/ 	.dword	__unnamed_2
	.align		8
        /*0018*/ 	.dword	_ZN39_INTERNAL_6c137b5a_4_k_cu_2092ce35_71344cuda3std3__45__cpo5beginE
	.align		8
        /*0020*/ 	.dword	_ZN39_INTERNAL_6c137b5a_4_k_cu_2092ce35_71344cuda3std3__45__cpo3endE
	.align		8
        /*0028*/ 	.dword	_ZN39_INTERNAL_6c137b5a_4_k_cu_2092ce35_71344cuda3std3__45__cpo6cbeginE
	.align		8
        /*0030*/ 	.dword	_ZN39_INTERNAL_6c137b5a_4_k_cu_2092ce35_71344cuda3std3__45__cpo4cendE
	.align		8
        /*0038*/ 	.dword	_ZN39_INTERNAL_6c137b5a_4_k_cu_2092ce35_71344cuda3std3__441_GLOBAL__N__6c137b5a_4_k_cu_2092ce35_71346ignoreE
	.align		8
        /*0040*/ 	.dword	_ZN39_INTERNAL_6c137b5a_4_k_cu_2092ce35_71344cuda3std3__419piecewise_constructE
	.align		8
        /*0048*/ 	.dword	_ZN39_INTERNAL_6c137b5a_4_k_cu_2092ce35_71344cuda3std3__48in_placeE
	.align		8
        /*0050*/ 	.dword	_ZN39_INTERNAL_6c137b5a_4_k_cu_2092ce35_71344cuda3std6ranges3__45__cpo4swapE
	.align		8
        /*0058*/ 	.dword	_ZN39_INTERNAL_6c137b5a_4_k_cu_2092ce35_71344cuda3std6ranges3__45__cpo9iter_moveE
	.align		8
        /*0060*/ 	.dword	_ZN39_INTERNAL_6c137b5a_4_k_cu_2092ce35_71344cute7productE
	.align		8
        /*0068*/ 	.dword	_ZN39_INTERNAL_6c137b5a_4_k_cu_2092ce35_71344cute1_E
	.align		8
        /*0070*/ 	.dword	$str$25
	.align		8
        /*0078*/ 	.dword	$str$26
	.align		8
        /*0080*/ 	.dword	$str$27
	.align		8
        /*0088*/ 	.dword	$str$28


//--------------------- .text._ZN7cutlass13device_kernelINS_4gemm6kernel13GemmUniversalIN4cute5tupleIJiiiiEEENS1_10collective13CollectiveMmaINS1_35MainloopSm100TmaUmmaWarpSpecializedILi3ELi2ELi4ENS5_IJNS4_1CILi1EEENSA_ILi2EEESB_EEEEENS5_IJNSA_ILi128EEENSA_ILi64EEESG_EEENS_12float_e4m3_tENS5_IJlSB_lEEESI_SJ_NS4_8TiledMMAINS4_8MMA_AtomIJNS4_10MMA_TraitsINS4_19SM100_MMA_F8F6F4_SSEJSI_SI_fSF_SG_NS4_17integral_constantINS4_4UMMA5MajorELSQ_0EEESR_NSO_INSP_7ScaleInELSS_0EEEST_EEEEEENS4_6LayoutINS5_IJSB_SB_SB_EEENS5_IJNSA_ILi0EEESY_SY_EEEEENS5_IJNS4_10UnderscoreES11_S11_EEEEENS4_23SM90_TMA_LOAD_MULTICASTENS4_14ComposedLayoutINS4_7SwizzleILi2ELi4ELi3EEENS4_18smem_ptr_flag_bitsILi8EEENSW_INS5_IJNSA_ILi8EEESG_EEENS5_IJSG_SB_EEEEEEEvNS4_8identityENS4_13SM90_TMA_LOADES1E_vS1F_EENS_8epilogue10collective18CollectiveEpilogueINS1I_23Sm100TmaWarpSpecializedILi1ELi1ELi64ELb0ELb0EEEJSH_NS5_IJNSW_ISF_SB_EENSW_ISG_SB_EEEEESI_SJ_SI_SJ_NS1I_6fusion15FusionCallbacksIS1M_NS1Q_17LinearCombinationISI_fSI_fLNS_15FloatRoundStyleE2EEESH_S1P_JEEENS4_5SM1004TMEM4LOAD26SM100_TMEM_LOAD_32dp32b64xES1G_S1E_NS4_39AutoVectorizingCopyWithAssumedAlignmentILi128EEENS4_14SM90_TMA_STOREES1E_S21_S21_EEEvvEEEEvNT_6ParamsE --------------------------
	.section	.text._ZN7cutlass13device_kernelINS_4gemm6kernel13GemmUniversalIN4cute5tupleIJiiiiEEENS1_10collective13CollectiveMmaINS1_35MainloopSm100TmaUmmaWarpSpecializedILi3ELi2ELi4ENS5_IJNS4_1CILi1EEENSA_ILi2EEESB_EEEEENS5_IJNSA_ILi128EEENSA_ILi64EEESG_EEENS_12float_e4m3_tENS5_IJlSB_lEEESI_SJ_NS4_8TiledMMAINS4_8MMA_AtomIJNS4_10MMA_TraitsINS4_19SM100_MMA_F8F6F4_SSEJSI_SI_fSF_SG_NS4_17integral_constantINS4_4UMMA5MajorELSQ_0EEESR_NSO_INSP_7ScaleInELSS_0EEEST_EEEEEENS4_6LayoutINS5_IJSB_SB_SB_EEENS5_IJNSA_ILi0EEESY_SY_EEEEENS5_IJNS4_10UnderscoreES11_S11_EEEEENS4_23SM90_TMA_LOAD_MULTICASTENS4_14ComposedLayoutINS4_7SwizzleILi2ELi4ELi3EEENS4_18smem_ptr_flag_bitsILi8EEENSW_INS5_IJNSA_ILi8EEESG_EEENS5_IJSG_SB_EEEEEEEvNS4_8identityENS4_13SM90_TMA_LOADES1E_vS1F_EENS_8epilogue10collective18CollectiveEpilogueINS1I_23Sm100TmaWarpSpecializedILi1ELi1ELi64ELb0ELb0EEEJSH_NS5_IJNSW_ISF_SB_EENSW_ISG_SB_EEEEESI_SJ_SI_SJ_NS1I_6fusion15FusionCallbacksIS1M_NS1Q_17LinearCombinationISI_fSI_fLNS_15FloatRoundStyleE2EEESH_S1P_JEEENS4_5SM1004TMEM4LOAD26SM100_TMEM_LOAD_32dp32b64xES1G_S1E_NS4_39AutoVectorizingCopyWithAssumedAlignmentILi128EEENS4_14SM90_TMA_STOREES1E_S21_S21_EEEvvEEEEvNT_6ParamsE,"ax",@progbits
	.align	128
.text._ZN7cutlass13device_kernelINS_4gemm6kernel13GemmUniversalIN4cute5tupleIJiiiiEEENS1_10collective13CollectiveMmaINS1_35MainloopSm100TmaUmmaWarpSpecializedILi3ELi2ELi4ENS5_IJNS4_1CILi1EEENSA_ILi2EEESB_EEEEENS5_IJNSA_ILi128EEENSA_ILi64EEESG_EEENS_12float_e4m3_tENS5_IJlSB_lEEESI_SJ_NS4_8TiledMMAINS4_8MMA_AtomIJNS4_10MMA_TraitsINS4_19SM100_MMA_F8F6F4_SSEJSI_SI_fSF_SG_NS4_17integral_constantINS4_4UMMA5MajorELSQ_0EEESR_NSO_INSP_7ScaleInELSS_0EEEST_EEEEEENS4_6LayoutINS5_IJSB_SB_SB_EEENS5_IJNSA_ILi0EEESY_SY_EEEEENS5_IJNS4_10UnderscoreES11_S11_EEEEENS4_23SM90_TMA_LOAD_MULTICASTENS4_14ComposedLayoutINS4_7SwizzleILi2ELi4ELi3EEENS4_18smem_ptr_flag_bitsILi8EEENSW_INS5_IJNSA_ILi8EEESG_EEENS5_IJSG_SB_EEEEEEEvNS4_8identityENS4_13SM90_TMA_LOADES1E_vS1F_EENS_8epilogue10collective18CollectiveEpilogueINS1I_23Sm100TmaWarpSpecializedILi1ELi1ELi64ELb0ELb0EEEJSH_NS5_IJNSW_ISF_SB_EENSW_ISG_SB_EEEEESI_SJ_SI_SJ_NS1I_6fusion15FusionCallbacksIS1M_NS1Q_17LinearCombinationISI_fSI_fLNS_15FloatRoundStyleE2EEESH_S1P_JEEENS4_5SM1004TMEM4LOAD26SM100_TMEM_LOAD_32dp32b64xES1G_S1E_NS4_39AutoVectorizingCopyWithAssumedAlignmentILi128EEENS4_14SM90_TMA_STOREES1E_S21_S21_EEEvvEEEEvNT_6ParamsE:
        .type           _ZN7cutlass13device_kernelINS_4gemm6kernel13GemmUniversalIN4cute5tupleIJiiiiEEENS1_10collective13CollectiveMmaINS1_35MainloopSm100TmaUmmaWarpSpecializedILi3ELi2ELi4ENS5_IJNS4_1CILi1EEENSA_ILi2EEESB_EEEEENS5_IJNSA_ILi128EEENSA_ILi64EEESG_EEENS_12float_e4m3_tENS5_IJlSB_lEEESI_SJ_NS4_8TiledMMAINS4_8MMA_AtomIJNS4_10MMA_TraitsINS4_19SM100_MMA_F8F6F4_SSEJSI_SI_fSF_SG_NS4_17integral_constantINS4_4UMMA5MajorELSQ_0EEESR_NSO_INSP_7ScaleInELSS_0EEEST_EEEEEENS4_6LayoutINS5_IJSB_SB_SB_EEENS5_IJNSA_ILi0EEESY_SY_EEEEENS5_IJNS4_10UnderscoreES11_S11_EEEEENS4_23SM90_TMA_LOAD_MULTICASTENS4_14ComposedLayoutINS4_7SwizzleILi2ELi4ELi3EEENS4_18smem_ptr_flag_bitsILi8EEENSW_INS5_IJNSA_ILi8EEESG_EEENS5_IJSG_SB_EEEEEEEvNS4_8identityENS4_13SM90_TMA_LOADES1E_vS1F_EENS_8epilogue10collective18CollectiveEpilogueINS1I_23Sm100TmaWarpSpecializedILi1ELi1ELi64ELb0ELb0EEEJSH_NS5_IJNSW_ISF_SB_EENSW_ISG_SB_EEEEESI_SJ_SI_SJ_NS1I_6fusion15FusionCallbacksIS1M_NS1Q_17LinearCombinationISI_fSI_fLNS_15FloatRoundStyleE2EEESH_S1P_JEEENS4_5SM1004TMEM4LOAD26SM100_TMEM_LOAD_32dp32b64xES1G_S1E_NS4_39AutoVectorizingCopyWithAssumedAlignmentILi128EEENS4_14SM90_TMA_STOREES1E_S21_S21_EEEvvEEEEvNT_6ParamsE,@function
        .size           _ZN7cutlass13device_kernelINS_4gemm6kernel13GemmUniversalIN4cute5tupleIJiiiiEEENS1_10collective13CollectiveMmaINS1_35MainloopSm100TmaUmmaWarpSpecializedILi3ELi2ELi4ENS5_IJNS4_1CILi1EEENSA_ILi2EEESB_EEEEENS5_IJNSA_ILi128EEENSA_ILi64EEESG_EEENS_12float_e4m3_tENS5_IJlSB_lEEESI_SJ_NS4_8TiledMMAINS4_8MMA_AtomIJNS4_10MMA_TraitsINS4_19SM100_MMA_F8F6F4_SSEJSI_SI_fSF_SG_NS4_17integral_constantINS4_4UMMA5MajorELSQ_0EEESR_NSO_INSP_7ScaleInELSS_0EEEST_EEEEEENS4_6LayoutINS5_IJSB_SB_SB_EEENS5_IJNSA_ILi0EEESY_SY_EEEEENS5_IJNS4_10UnderscoreES11_S11_EEEEENS4_23SM90_TMA_LOAD_MULTICASTENS4_14ComposedLayoutINS4_7SwizzleILi2ELi4ELi3EEENS4_18smem_ptr_flag_bitsILi8EEENSW_INS5_IJNSA_ILi8EEESG_EEENS5_IJSG_SB_EEEEEEEvNS4_8identityENS4_13SM90_TMA_LOADES1E_vS1F_EENS_8epilogue10collective18CollectiveEpilogueINS1I_23Sm100TmaWarpSpecializedILi1ELi1ELi64ELb0ELb0EEEJSH_NS5_IJNSW_ISF_SB_EENSW_ISG_SB_EEEEESI_SJ_SI_SJ_NS1I_6fusion15FusionCallbacksIS1M_NS1Q_17LinearCombinationISI_fSI_fLNS_15FloatRoundStyleE2EEESH_S1P_JEEENS4_5SM1004TMEM4LOAD26SM100_TMEM_LOAD_32dp32b64xES1G_S1E_NS4_39AutoVectorizingCopyWithAssumedAlignmentILi128EEENS4_14SM90_TMA_STOREES1E_S21_S21_EEEvvEEEEvNT_6ParamsE,(.L_x_132 - _ZN7cutlass13device_kernelINS_4gemm6kernel13GemmUniversalIN4cute5tupleIJiiiiEEENS1_10collective13CollectiveMmaINS1_35MainloopSm100TmaUmmaWarpSpecializedILi3ELi2ELi4ENS5_IJNS4_1CILi1EEENSA_ILi2EEESB_EEEEENS5_IJNSA_ILi128EEENSA_ILi64EEESG_EEENS_12float_e4m3_tENS5_IJlSB_lEEESI_SJ_NS4_8TiledMMAINS4_8MMA_AtomIJNS4_10MMA_TraitsINS4_19SM100_MMA_F8F6F4_SSEJSI_SI_fSF_SG_NS4_17integral_constantINS4_4UMMA5MajorELSQ_0EEESR_NSO_INSP_7ScaleInELSS_0EEEST_EEEEEENS4_6LayoutINS5_IJSB_SB_SB_EEENS5_IJNSA_ILi0EEESY_SY_EEEEENS5_IJNS4_10UnderscoreES11_S11_EEEEENS4_23SM90_TMA_LOAD_MULTICASTENS4_14ComposedLayoutINS4_7SwizzleILi2ELi4ELi3EEENS4_18smem_ptr_flag_bitsILi8EEENSW_INS5_IJNSA_ILi8EEESG_EEENS5_IJSG_SB_EEEEEEEvNS4_8identityENS4_13SM90_TMA_LOADES1E_vS1F_EENS_8epilogue10collective18CollectiveEpilogueINS1I_23Sm100TmaWarpSpecializedILi1ELi1ELi64ELb0ELb0EEEJSH_NS5_IJNSW_ISF_SB_EENSW_ISG_SB_EEEEESI_SJ_SI_SJ_NS1I_6fusion15FusionCallbacksIS1M_NS1Q_17LinearCombinationISI_fSI_fLNS_15FloatRoundStyleE2EEESH_S1P_JEEENS4_5SM1004TMEM4LOAD26SM100_TMEM_LOAD_32dp32b64xES1G_S1E_NS4_39AutoVectorizingCopyWithAssumedAlignmentILi128EEENS4_14SM90_TMA_STOREES1E_S21_S21_EEEvvEEEEvNT_6ParamsE)
        .other          _ZN7cutlass13device_kernelINS_4gemm6kernel13GemmUniversalIN4cute5tupleIJiiiiEEENS1_10collective13CollectiveMmaINS1_35MainloopSm100TmaUmmaWarpSpecializedILi3ELi2ELi4ENS5_IJNS4_1CILi1EEENSA_ILi2EEESB_EEEEENS5_IJNSA_ILi128EEENSA_ILi64EEESG_EEENS_12float_e4m3_tENS5_IJlSB_lEEESI_SJ_NS4_8TiledMMAINS4_8MMA_AtomIJNS4_10MMA_TraitsINS4_19SM100_MMA_F8F6F4_SSEJSI_SI_fSF_SG_NS4_17integral_constantINS4_4UMMA5MajorELSQ_0EEESR_NSO_INSP_7ScaleInELSS_0EEEST_EEEEEENS4_6LayoutINS5_IJSB_SB_SB_EEENS5_IJNSA_ILi0EEESY_SY_EEEEENS5_IJNS4_10UnderscoreES11_S11_EEEEENS4_23SM90_TMA_LOAD_MULTICASTENS4_14ComposedLayoutINS4_7SwizzleILi2ELi4ELi3EEENS4_18smem_ptr_flag_bitsILi8EEENSW_INS5_IJNSA_ILi8EEESG_EEENS5_IJSG_SB_EEEEEEEvNS4_8identityENS4_13SM90_TMA_LOADES1E_vS1F_EENS_8epilogue10collective18CollectiveEpilogueINS1I_23Sm100TmaWarpSpecializedILi1ELi1ELi64ELb0ELb0EEEJSH_NS5_IJNSW_ISF_SB_EENSW_ISG_SB_EEEEESI_SJ_SI_SJ_NS1I_6fusion15FusionCallbacksIS1M_NS1Q_17LinearCombinationISI_fSI_fLNS_15FloatRoundStyleE2EEESH_S1P_JEEENS4_5SM1004TMEM4LOAD26SM100_TMEM_LOAD_32dp32b64xES1G_S1E_NS4_39AutoVectorizingCopyWithAssumedAlignmentILi128EEENS4_14SM90_TMA_STOREES1E_S21_S21_EEEvvEEEEvNT_6ParamsE,@"STO_CUDA_ENTRY STV_DEFAULT"
_ZN7cutlass13device_kernelINS_4gemm6kernel13GemmUniversalIN4cute5tupleIJiiiiEEENS1_10collective13CollectiveMmaINS1_35MainloopSm100TmaUmmaWarpSpecializedILi3ELi2ELi4ENS5_IJNS4_1CILi1EEENSA_ILi2EEESB_EEEEENS5_IJNSA_ILi128EEENSA_ILi64EEESG_EEENS_12float_e4m3_tENS5_IJlSB_lEEESI_SJ_NS4_8TiledMMAINS4_8MMA_AtomIJNS4_10MMA_TraitsINS4_19SM100_MMA_F8F6F4_SSEJSI_SI_fSF_SG_NS4_17integral_constantINS4_4UMMA5MajorELSQ_0EEESR_NSO_INSP_7ScaleInELSS_0EEEST_EEEEEENS4_6LayoutINS5_IJSB_SB_SB_EEENS5_IJNSA_ILi0EEESY_SY_EEEEENS5_IJNS4_10UnderscoreES11_S11_EEEEENS4_23SM90_TMA_LOAD_MULTICASTENS4_14ComposedLayoutINS4_7SwizzleILi2ELi4ELi3EEENS4_18smem_ptr_flag_bitsILi8EEENSW_INS5_IJNSA_ILi8EEESG_EEENS5_IJSG_SB_EEEEEEEvNS4_8identityENS4_13SM90_TMA_LOADES1E_vS1F_EENS_8epilogue10collective18CollectiveEpilogueINS1I_23Sm100TmaWarpSpecializedILi1ELi1ELi64ELb0ELb0EEEJSH_NS5_IJNSW_ISF_SB_EENSW_ISG_SB_EEEEESI_SJ_SI_SJ_NS1I_6fusion15FusionCallbacksIS1M_NS1Q_17LinearCombinationISI_fSI_fLNS_15FloatRoundStyleE2EEESH_S1P_JEEENS4_5SM1004TMEM4LOAD26SM100_TMEM_LOAD_32dp32b64xES1G_S1E_NS4_39AutoVectorizingCopyWithAssumedAlignmentILi128EEENS4_14SM90_TMA_STOREES1E_S21_S21_EEEvvEEEEvNT_6ParamsE:
[----:B------:R-:W1:Y:S01]  /*0000*/  LDC R1, c[0x0][0x37c] ;  /* 0x0000df00ff017b82 */ /* 0x000e620000000800 */
[----:B------:R-:W2:Y:S01]  /*0010*/  S2R R131, SR_TID.X ;  /* 0x0000000000837919 */ /* 0x000ea20000002100 */
[----:B------:R-:W3:Y:S01]  /*0020*/  LDCU.64 UR8, c[0x0][0x890] ;  /* 0x00011200ff0877ac */ /* 0x000ee20008000a00 */
[----:B------:R-:W-:Y:S02]  /*0030*/  PRMT R141, RZ, 0x7610, R141 ;  /* 0x00007610ff8d7816 */ /* 0x000fe4000000008d */
[----:B------:R-:W-:Y:S01]  /*0040*/  ELECT P3, URZ, PT ;  /* 0x0000000000ff782f */ /* 0x000fe20003860000 */
[----:B---3--:R-:W-:-:S04]  /*0050*/  UISETP.NE.U32.AND UP0, UPT, UR8, URZ, UPT ;  /* 0x000000ff0800728c */ /* 0x008fc8000bf05070 */
[----:B------:R-:W-:Y:S01]  /*0060*/  UISETP.NE.AND.EX UP0, UPT, UR9, URZ, UPT, UP0 ;  /* 0x000000ff0900728c */ /* 0x000fe2000bf05300 */
[----:B--2---:R-:W-:-:S05]  /*0070*/  SHF.R.U32.HI R142, RZ, 0x5, R131 ;  /* 0x00000005ff8e7819 */ /* 0x004fca0000011683 */
[----:B------:R-:W2:Y:S02]  /*0080*/  SHFL.IDX PT, R0, R142, RZ, 0x1f ;  /* 0x00001fff8e007589 */ /* 0x000ea400000e0000 */
[----:B--2---:R-:W-:Y:S01]  /*0090*/  R2UR UR22, R0 ;  /* 0x00000000001672ca */ /* 0x004fe200000e0000 */
[----:B-1----:R-:W-:-:S14]  /*00a0*/  BRA.U UP0, `(.L_x_0) ;  /* 0x0000000100307547 */ /* 0x002fdc000b800000 */
[----:B------:R-:W1:Y:S02]  /*00b0*/  LDCU.64 UR4, c[0x0][0x888] ;  /* 0x00011100ff0477ac */ /* 0x000e640008000a00 */
[----:B-1----:R-:W-:-:S04]  /*00c0*/  UISETP.NE.U32.AND UP0, UPT, UR4, URZ, UPT ;  /* 0x000000ff0400728c */ /* 0x002fc8000bf05070 */
[----:B------:R-:W-:-:S09]  /*00d0*/  UISETP.NE.AND.EX UP0, UPT, UR5, URZ, UPT, UP0 ;  /* 0x000000ff0500728c */ /* 0x000fd2000bf05300 */
[----:B------:R-:W-:Y:S05]  /*00e0*/  BRA.U !UP0, `(.L_x_1) ;  /* 0x0000000108147547 */ /* 0x000fea000b800000 */
[----:B------:R-:W1:Y:S01]  /*00f0*/  LDC.64 R2, c[0x0][0x888] ;  /* 0x00022200ff027b82 */ /* 0x000e620000000a00 */
[----:B------:R-:W1:Y:S02]  /*0100*/  LDCU.64 UR4, c[0x0][0x358] ;  /* 0x00006b00ff0477ac */ /* 0x000e640008000a00 */
[----:B-1----:R1:W5:Y:S01]  /*0110*/  LDG.E R71, desc[UR4][R2.64] ;  /* 0x0000000402477981 */ /* 0x002362000c1e1900 */
[----:B------:R-:W-:Y:S01]  /*0120*/  HFMA2 R141, -RZ, RZ, 0, 5.9604644775390625e-08 ;  /* 0x00000001ff8d7431 */ /* 0x000fe200000001ff */
[----:B------:R-:W-:Y:S05]  /*0130*/  BRA `(.L_x_0) ;  /* 0x00000000000c7947 */ /* 0x000fea0003800000 */
.L_x_1:
[----:B------:R-:W1:Y:S01]  /*0140*/  LDCU UR4, c[0x0][0x880] ;  /* 0x00011000ff0477ac */ /* 0x000e620008000800 */
[----:B------:R-:W-:Y:S01]  /*0150*/  HFMA2 R141, -RZ, RZ, 0, 5.9604644775390625e-08 ;  /* 0x00000001ff8d7431 */ /* 0x000fe200000001ff */
[----:B-1----:R-:W-:-:S07]  /*0160*/  MOV R71, UR4 ;  /* 0x0000000400477c02 */ /* 0x002fce0008000f00 */
.L_x_0:
[----:B------:R-:W2:Y:S02]  /*0170*/  LDCU.64 UR4, c[0x0][0x8b0] ;  /* 0x00011600ff0477ac */ /* 0x000ea40008000a00 */
[----:B--2---:R-:W-:-:S04]  /*0180*/  UISETP.NE.U32.AND UP0, UPT, UR4, URZ, UPT ;  /* 0x000000ff0400728c */ /* 0x004fc8000bf05070 */
[----:B------:R-:W-:-:S09]  /*0190*/  UISETP.NE.AND.EX UP0, UPT, UR5, URZ, UPT, UP0 ;  /* 0x000000ff0500728c */ /* 0x000fd2000bf05300 */
[----:B------:R-:W-:Y:S05]  /*01a0*/  BRA.U UP0, `(.L_x_2) ;  /* 0x0000000100287547 */ /* 0x000fea000b800000 */
[----:B------:R-:W2:Y:S02]  /*01b0*/  LDCU.64 UR4, c[0x0][0x8a8] ;  /* 0x00011500ff0477ac */ /* 0x000ea40008000a00 */
[----:B--2---:R-:W-:-:S04]  /*01c0*/  UISETP.NE.U32.AND UP0, UPT, UR4, URZ, UPT ;  /* 0x000000ff0400728c */ /* 0x004fc8000bf05070 */
[----:B------:R-:W-:-:S09]  /*01d0*/  UISETP.NE.AND.EX UP0, UPT, UR5, URZ, UPT, UP0 ;  /* 0x000000ff0500728c */ /* 0x000fd2000bf05300 */
[----:B------:R-:W-:Y:S05]  /*01e0*/  BRA.U !UP0, `(.L_x_3) ;  /* 0x0000000108107547 */ /* 0x000fea000b800000 */
[----:B-1----:R-:W1:Y:S01]  /*01f0*/  LDC.64 R2, c[0x0][0x8a8] ;  /* 0x00022a00ff027b82 */ /* 0x002e620000000a00 */
[----:B------:R-:W1:Y:S02]  /*0200*/  LDCU.64 UR4, c[0x0][0x358] ;  /* 0x00006b00ff0477ac */ /* 0x000e640008000a00 */
[----:B-1----:R2:W5:Y:S01]  /*0210*/  LDG.E R70, desc[UR4][R2.64] ;  /* 0x0000000402467981 */ /* 0x002562000c1e1900 */
[----:B------:R-:W-:Y:S05]  /*0220*/  BRA `(.L_x_2) ;  /* 0x0000000000087947 */ /* 0x000fea0003800000 */
.L_x_3:
[----:B------:R-:W2:Y:S02]  /*0230*/  LDCU UR4, c[0x0][0x8a0] ;  /* 0x00011400ff0477ac */ /* 0x000ea40008000800 */
[----:B--2---:R-:W-:Y:S02]  /*0240*/  MOV R70, UR4 ;  /* 0x0000000400467c02 */ /* 0x004fe40008000f00 */
.L_x_2:
[----:B------:R-:W-:Y:S01]  /*0250*/  IMAD.U32 R0, RZ, RZ, UR22 ;  /* 0x00000016ff007e24 */ /* 0x000fe2000f8e00ff */
[----:B------:R-:W-:Y:S04]  /*0260*/  BSSY.RECONVERGENT B0, `(.L_x_4) ;  /* 0x000000c000007945 */ /* 0x000fe80003800200 */
[C---:B------:R-:W-:Y:S02]  /*0270*/  ISETP.NE.OR P1, PT, R0.reuse, 0x1, !P3 ;  /* 0x000000010000780c */ /* 0x040fe40005f25670 */
[----:B------:R-:W-:-:S11]  /*0280*/  ISETP.NE.OR P0, PT, R0, 0x3, !P3 ;  /* 0x000000030000780c */ /* 0x000fd60005f05670 */
[----:B------:R-:W-:Y:S05]  /*0290*/  @P1 BRA `(.L_x_5) ;  /* 0x0000000000201947 */ /* 0x000fea0003800000 */
[----:B------:R-:W3:Y:S02]  /*02a0*/  LDCU.64 UR4, c[0x0][0x348] ;  /* 0x00006900ff0477ac */ /* 0x000ee40008000a00 */
[----:B---3--:R-:W-:Y:S02]  /*02b0*/  UIADD3 UR6, UP1, UPT, UR4, 0x80, URZ ;  /* 0x0000008004067890 */ /* 0x008fe4000ff3e0ff */
[----:B------:R-:W-:Y:S02]  /*02c0*/  UIADD3 UR4, UP0, UPT, UR4, 0x180, URZ ;  /* 0x0000018004047890 */ /* 0x000fe4000ff1e0ff */
[----:B------:R-:W-:Y:S02]  /*02d0*/  UIADD3.X UR7, UPT, UPT, URZ, UR5, URZ, UP1, !UPT ;  /* 0x00000005ff077290 */ /* 0x000fe40008ffe4ff */
[----:B------:R-:W-:-:S07]  /*02e0*/  UIADD3.X UR5, UPT, UPT, URZ, UR5, URZ, UP0, !UPT ;  /* 0x00000005ff057290 */ /* 0x000fce00087fe4ff */
[----:B------:R3:W-:Y:S02]  /*02f0*/  UTMACCTL.PF [UR6] ;  /* 0x00000000060079b9 */ /* 0x0007e40008040000 */
[----:B------:R3:W-:Y:S02]  /*0300*/  UTMACCTL.PF [UR4] ;  /* 0x00000000040079b9 */ /* 0x0007e40008040000 */
[----:B---3--:R-:W-:Y:S01]  /*0310*/  NOP ;  /* 0x0000000000007918 */ /* 0x008fe20000000000 */
.L_x_5:
[----:B------:R-:W-:Y:S05]  /*0320*/  BSYNC.RECONVERGENT B0 ;  /* 0x0000000000007941 */ /* 0x000fea0003800200 */
.L_x_4:
[----:B------:R-:W-:Y:S04]  /*0330*/  BSSY.RECONVERGENT B0, `(.L_x_6) ;  /* 0x000000a000007945 */ /* 0x000fe80003800200 */
        /* <DEDUP_REMOVED lines=9> */
.L_x_7:
[----:B------:R-:W-:Y:S05]  /*03d0*/  BSYNC.RECONVERGENT B0 ;  /* 0x0000000000007941 */ /* 0x000fea0003800200 */
.L_x_6:
[----:B------:R-:W3:Y:S01]  /*03e0*/  LDCU.64 UR4, c[0x0][0x888] ;  /* 0x00011100ff0477ac */ /* 0x000ee20008000a00 */
[----:B------:R-:W-:Y:S02]  /*03f0*/  UISETP.EQ.U32.AND UP1, UPT, UR8, URZ, UPT ;  /* 0x000000ff0800728c */ /* 0x000fe4000bf22070 */
[----:B------:R-:W-:Y:S02]  /*0400*/  UPLOP3.LUT UP3, UPT, UPT, UPT, UPT, 0x80, 0x8 ;  /* 0x000000000008789c */ /* 0x000fe40003f6f070 */
[----:B---3--:R-:W-:-:S04]  /*0410*/  UISETP.NE.U32.AND UP0, UPT, UR4, URZ, UPT ;  /* 0x000000ff0400728c */ /* 0x008fc8000bf05070 */
[----:B------:R-:W-:-:S04]  /*0420*/  UISETP.NE.AND.EX UP0, UPT, UR5, URZ, UPT, UP0 ;  /* 0x000000ff0500728c */ /* 0x000fc8000bf05300 */
[----:B------:R-:W-:-:S04]  /*0430*/  UISETP.EQ.OR.EX UP2, UPT, UR9, URZ, !UP0, UP1 ;  /* 0x000000ff0900728c */ /* 0x000fc8000c742710 */
[----:B------:R-:W-:-:S05]  /*0440*/  UP2UR UR60, UPR, URZ, 0x4 ;  /* 0x00000004ff3c7883 */ /* 0x000fca0008000000 */
[----:B------:R-:W-:Y:S07]  /*0450*/  BRA.U !UP2, `(.L_x_8) ;  /* 0x000000010a207547 */ /* 0x000fee000b800000 */
[----:B------:R-:W-:Y:S01]  /*0460*/  UISETP.NE.U32.AND UP1, UPT, UR8, URZ, UPT ;  /* 0x000000ff0800728c */ /* 0x000fe2000bf25070 */
[----:B-----5:R-:W-:Y:S01]  /*0470*/  FSETP.NEU.AND P0, PT, R71, RZ, PT ;  /* 0x000000ff4700720b */ /* 0x020fe20003f0d000 */
[----:B------:R-:W-:Y:S02]  /*0480*/  USEL UR4, URZ, 0xffffffff, UP0 ;  /* 0xffffffffff047887 */ /* 0x000fe40008000000 */
[----:B------:R-:W-:-:S10]  /*0490*/  UISETP.NE.AND.EX UP1, UPT, UR9, URZ, UPT, UP1 ;  /* 0x000000ff0900728c */ /* 0x000fd4000bf25310 */
[----:B------:R-:W-:Y:S01]  /*04a0*/  VOTEU.ANY UP0, P0 ;  /* 0x0000000000ff7886 */ /* 0x000fe20000000100 */
[----:B------:R-:W-:-:S04]  /*04b0*/  @!UP1 USEL UR4, URZ, 0xffffffff, UP0 ;  /* 0xffffffffff049887 */ /* 0x000fc80008000000 */
[----:B------:R-:W-:-:S04]  /*04c0*/  ULOP3.LUT UR4, UR4, 0x1, URZ, 0xc0, !UPT ;  /* 0x0000000104047892 */ /* 0x000fc8000f8ec0ff */
[----:B------:R-:W-:-:S11]  /*04d0*/  UISETP.NE.U32.AND UP3, UPT, UR4, 0x1, UPT ;  /* 0x000000010400788c */ /* 0x000fd6000bf65070 */
.L_x_8:
[----:B-12---:R-:W1:Y:S01]  /*04e0*/  SHFL.IDX PT, R2, R142, RZ, 0x1f ;  /* 0x00001fff8e027589 */ /* 0x006e6200000e0000 */
[----:B------:R-:W-:-:S04]  /*04f0*/  UISETP.NE.AND UP0, UPT, UR22, 0x2, UPT ;  /* 0x000000021600788c */ /* 0x000fc8000bf05270 */
[----:B------:R-:W-:Y:S01]  /*0500*/  USEL UR34, URZ, 0x1, UP0 ;  /* 0x00000001ff227887 */ /* 0x000fe20008000000 */
[----:B-1----:R-:W-:-:S13]  /*0510*/  ISETP.NE.AND P0, PT, R2, RZ, PT ;  /* 0x000000ff0200720c */ /* 0x002fda0003f05270 */
[----:B------:R-:W-:Y:S05]  /*0520*/  @P0 BRA `(.L_x_9) ;  /* 0x0000000000500947 */ /* 0x000fea0003800000 */
[----:B------:R-:W1:Y:S01]  /*0530*/  S2UR UR4, SR_CgaCtaId ;  /* 0x00000000000479c3 */ /* 0x000e620000008800 */
[----:B------:R-:W-:Y:S01]  /*0540*/  UMOV UR5, 0x400 ;  /* 0x0000040000057882 */ /* 0x000fe20000000000 */
[----:B------:R-:W-:Y:S01]  /*0550*/  UMOV UR8, 0x1 ;  /* 0x0000000100087882 */ /* 0x000fe20000000000 */
[----:B------:R-:W-:Y:S01]  /*0560*/  UMOV UR6, 0x2 ;  /* 0x0000000200067882 */ /* 0x000fe20000000000 */
[----:B------:R-:W-:-:S04]  /*0570*/  UIADD3 UR8, UPT, UPT, -UR8, 0x100000, URZ ;  /* 0x0010000008087890 */ /* 0x000fc8000fffe1ff */
[----:B------:R-:W-:Y:S02]  /*0580*/  USHF.L.U32 UR9, UR8, 0xb, URZ ;  /* 0x0000000b08097899 */ /* 0x000fe400080006ff */
[----:B------:R-:W-:Y:S02]  /*0590*/  USHF.L.U32 UR8, UR8, 0x1, URZ ;  /* 0x0000000108087899 */ /* 0x000fe400080006ff */
[----:B------:R-:W-:-:S04]  /*05a0*/  UIADD3 UR6, UPT, UPT, -UR6, 0x100000, URZ ;  /* 0x0010000006067890 */ /* 0x000fc8000fffe1ff */
[----:B------:R-:W-:Y:S02]  /*05b0*/  USHF.L.U32 UR7, UR6, 0xb, URZ ;  /* 0x0000000b06077899 */ /* 0x000fe400080006ff */
[----:B------:R-:W-:Y:S01]  /*05c0*/  USHF.L.U32 UR6, UR6, 0x1, URZ ;  /* 0x0000000106067899 */ /* 0x000fe200080006ff */
[----:B------:R-:W-:Y:S01]  /*05d0*/  ELECT P0, URZ, PT ;  /* 0x0000000000ff782f */ /* 0x000fe20003800000 */
[----:B-1----:R-:W-:Y:S01]  /*05e0*/  ULEA UR4, UR4, UR5, 0x18 ;  /* 0x0000000504047291 */ /* 0x002fe2000f8ec0ff */
[----:B------:R-:W1:Y:S11]  /*05f0*/  FENCE.VIEW.ASYNC.S ;  /* 0x00000000000073c6 */ /* 0x000e760000000000 */
[----:B-1----:R1:W2:Y:S01]  /*0600*/  SYNCS.EXCH.64 URZ, [UR4], UR8 ;  /* 0x0000000804ff75b2 */ /* 0x0022a20008000100 */
[----:B------:R1:W3:Y:S01]  /*0610*/  SYNCS.EXCH.64 URZ, [UR4+0x18], UR6 ;  /* 0x0000180604ff75b2 */ /* 0x0002e20008000100 */
[----:B------:R1:W4:Y:S01]  /*0620*/  SYNCS.EXCH.64 URZ, [UR4+0x8], UR8 ;  /* 0x0000080804ff75b2 */ /* 0x0003220008000100 */
[----:B------:R1:W1:Y:S01]  /*0630*/  SYNCS.EXCH.64 URZ, [UR4+0x20], UR6 ;  /* 0x0000200604ff75b2 */ /* 0x0002620008000100 */
[----:B------:R1:W1:Y:S01]  /*0640*/  SYNCS.EXCH.64 URZ, [UR4+0x10], UR8 ;  /* 0x0000100804ff75b2 */ /* 0x0002620008000100 */
[----:B------:R1:W1:Y:S01]  /*0650*/  SYNCS.EXCH.64 URZ, [UR4+0x28], UR6 ;  /* 0x0000280604ff75b2 */ /* 0x0002620008000100 */
[----:B------:R-:W-:Y:S01]  /*0660*/  NOP ;  /* 0x0000000000007918 */ /* 0x000fe20000000000 */
.L_x_9:
[----:B------:R-:W2:Y:S01]  /*0670*/  SHFL.IDX PT, R2, R142, RZ, 0x1f ;  /* 0x00001fff8e027589 */ /* 0x000ea200000e0000 */
[----:B------:R-:W-:Y:S01]  /*0680*/  NOP ;  /* 0x0000000000007918 */ /* 0x000fe20000000000 */
[----:B--2---:R-:W-:-:S13]  /*0690*/  ISETP.NE.AND P0, PT, R2, 0x1, PT ;  /* 0x000000010200780c */ /* 0x004fda0003f05270 */
[----:B------:R-:W-:Y:S05]  /*06a0*/  @P0 BRA `(.L_x_10) ;  /* 0x0000000000400947 */ /* 0x000fea0003800000 */
[----:B-1----:R-:W1:Y:S01]  /*06b0*/  S2UR UR4, SR_CgaCtaId ;  /* 0x00000000000479c3 */ /* 0x002e620000008800 */
        /* <DEDUP_REMOVED lines=12> */
[----:B-1----:R2:W1:Y:S01]  /*0780*/  SYNCS.EXCH.64 URZ, [UR4+0x30], UR8 ;  /* 0x0000300804ff75b2 */ /* 0x0024620008000100 */
[----:B------:R2:W1:Y:S02]  /*0790*/  SYNCS.EXCH.64 URZ, [UR4+0x38], UR6 ;  /* 0x0000380604ff75b2 */ /* 0x0004640008000100 */
[----:B--2---:R-:W-:Y:S01]  /*07a0*/  NOP ;  /* 0x0000000000007918 */ /* 0x004fe20000000000 */
.L_x_10:
[----:B------:R-:W2:Y:S01]  /*07b0*/  SHFL.IDX PT, R2, R142, RZ, 0x1f ;  /* 0x00001fff8e027589 */ /* 0x000ea200000e0000 */
[----:B------:R-:W-:Y:S01]  /*07c0*/  NOP ;  /* 0x0000000000007918 */ /* 0x000fe20000000000 */
[----:B--2---:R-:W-:-:S13]  /*07d0*/  ISETP.NE.AND P0, PT, R2, 0x3, PT ;  /* 0x000000030200780c */ /* 0x004fda0003f05270 */
[----:B------:R-:W-:Y:S05]  /*07e0*/  @P0 BRA `(.L_x_11) ;  /* 0x0000000000300947 */ /* 0x000fea0003800000 */
[----:B-1----:R-:W1:Y:S01]  /*07f0*/  S2UR UR6, SR_CgaCtaId ;  /* 0x00000000000679c3 */ /* 0x002e620000008800 */
[----:B------:R-:W-:Y:S01]  /*0800*/  UMOV UR4, 0x400 ;  /* 0x0000040000047882 */ /* 0x000fe20000000000 */
[----:B------:R-:W-:Y:S01]  /*0810*/  UMOV UR5, 0x20 ;  /* 0x0000002000057882 */ /* 0x000fe20000000000 */
[----:B------:R-:W-:Y:S01]  /*0820*/  ELECT P0, URZ, PT ;  /* 0x0000000000ff782f */ /* 0x000fe20003800000 */
[----:B-1----:R-:W-:Y:S02]  /*0830*/  ULEA UR6, UR6, UR4, 0x18 ;  /* 0x0000000406067291 */ /* 0x002fe4000f8ec0ff */
[----:B------:R-:W-:-:S04]  /*0840*/  UIADD3 UR4, UPT, UPT, -UR5, 0x100000, URZ ;  /* 0x0010000005047890 */ /* 0x000fc8000fffe1ff */
[----:B------:R-:W-:Y:S02]  /*0850*/  USHF.L.U32 UR5, UR4, 0xb, URZ ;  /* 0x0000000b04057899 */ /* 0x000fe400080006ff */
[----:B------:R-:W-:Y:S01]  /*0860*/  USHF.L.U32 UR4, UR4, 0x1, URZ ;  /* 0x0000000104047899 */ /* 0x000fe200080006ff */
[----:B------:R-:W1:Y:S11]  /*0870*/  FENCE.VIEW.ASYNC.S ;  /* 0x00000000000073c6 */ /* 0x000e760000000000 */
[----:B-1----:R2:W1:Y:S01]  /*0880*/  SYNCS.EXCH.64 URZ, [UR6+0x40], UR4 ;  /* 0x0000400406ff75b2 */ /* 0x0024620008000100 */
[----:B------:R2:W1:Y:S02]  /*0890*/  SYNCS.EXCH.64 URZ, [UR6+0x48], UR4 ;  /* 0x0000480406ff75b2 */ /* 0x0004640008000100 */
[----:B--2---:R-:W-:Y:S01]  /*08a0*/  NOP ;  /* 0x0000000000007918 */ /* 0x004fe20000000000 */
.L_x_11:
[----:B------:R-:W2:Y:S01]  /*08b0*/  SHFL.IDX PT, R2, R142, RZ, 0x1f ;  /* 0x00001fff8e027589 */ /* 0x000ea200000e0000 */
[----:B------:R-:W-:Y:S01]  /*08c0*/  NOP ;  /* 0x0000000000007918 */ /* 0x000fe20000000000 */
[----:B--2---:R-:W-:-:S13]  /*08d0*/  ISETP.NE.AND P0, PT, R2, 0x4, PT ;  /* 0x000000040200780c */ /* 0x004fda0003f05270 */
[----:B------:R-:W-:Y:S05]  /*08e0*/  @P0 BRA `(.L_x_12) ;  /* 0x00000000004c0947 */ /* 0x000fea0003800000 */
[----:B-1----:R-:W1:Y:S01]  /*08f0*/  S2UR UR6, SR_CgaCtaId ;  /* 0x00000000000679c3 */ /* 0x002e620000008800 */
[----:B------:R-:W-:Y:S01]  /*0900*/  UMOV UR4, 0x1e0 ;  /* 0x000001e000047882 */ /* 0x000fe20000000000 */
[----:B------:R-:W-:Y:S01]  /*0910*/  UMOV UR5, 0x400 ;  /* 0x0000040000057882 */ /* 0x000fe20000000000 */
[----:B------:R-:W-:Y:S01]  /*0920*/  USEL UR4, UR4, 0x1a0, UP3 ;  /* 0x000001a004047887 */ /* 0x000fe20009800000 */
[----:B------:R-:W-:Y:S01]  /*0930*/  UMOV UR8, 0x1 ;  /* 0x0000000100087882 */ /* 0x000fe20000000000 */
[----:B------:R-:W-:Y:S01]  /*0940*/  ELECT P0, URZ, PT ;  /* 0x0000000000ff782f */ /* 0x000fe20003800000 */
[----:B------:R-:W-:-:S04]  /*0950*/  UIADD3 UR8, UPT, UPT, -UR8, 0x100000, URZ ;  /* 0x0010000008087890 */ /* 0x000fc8000fffe1ff */
[----:B------:R-:W-:Y:S02]  /*0960*/  USHF.L.U32 UR9, UR8, 0xb, URZ ;  /* 0x0000000b08097899 */ /* 0x000fe400080006ff */
[----:B------:R-:W-:Y:S02]  /*0970*/  USHF.L.U32 UR8, UR8, 0x1, URZ ;  /* 0x0000000108087899 */ /* 0x000fe400080006ff */
[----:B-1----:R-:W-:Y:S02]  /*0980*/  ULEA UR6, UR6, UR5, 0x18 ;  /* 0x0000000506067291 */ /* 0x002fe4000f8ec0ff */
[----:B------:R-:W-:-:S04]  /*0990*/  UIADD3 UR4, UPT, UPT, -UR4, 0x100000, URZ ;  /* 0x0010000004047890 */ /* 0x000fc8000fffe1ff */
[----:B------:R-:W-:Y:S02]  /*09a0*/  USHF.L.U32 UR5, UR4, 0xb, URZ ;  /* 0x0000000b04057899 */ /* 0x000fe400080006ff */
[----:B------:R-:W-:Y:S01]  /*09b0*/  USHF.L.U32 UR4, UR4, 0x1, URZ ;  /* 0x0000000104047899 */ /* 0x000fe200080006ff */
[----:B------:R-:W1:Y:S03]  /*09c0*/  FENCE.VIEW.ASYNC.S ;  /* 0x00000000000073c6 */ /* 0x000e660000000000 */
[----:B-1----:R2:W1:Y:S08]  /*09d0*/  SYNCS.EXCH.64 URZ, [UR6+0x50], UR8 ;  /* 0x0000500806ff75b2 */ /* 0x0024700008000100 */
[----:B------:R2:W1:Y:S01]  /*09e0*/  SYNCS.EXCH.64 URZ, [UR6+0x60], UR4 ;  /* 0x0000600406ff75b2 */ /* 0x0004620008000100 */
[----:B------:R2:W1:Y:S01]  /*09f0*/  SYNCS.EXCH.64 URZ, [UR6+0x58], UR8 ;  /* 0x0000580806ff75b2 */ /* 0x0004620008000100 */
[----:B------:R2:W1:Y:S02]  /*0a00*/  SYNCS.EXCH.64 URZ, [UR6+0x68], UR4 ;  /* 0x0000680406ff75b2 */ /* 0x0004640008000100 */
[----:B--2---:R-:W-:Y:S01]  /*0a10*/  NOP ;  /* 0x0000000000007918 */ /* 0x004fe20000000000 */
.L_x_12:
        /* <DEDUP_REMOVED lines=18> */
[----:B------:R2:W1:Y:S01]  /*0b40*/  SYNCS.EXCH.64 URZ, [UR4+0x90], UR6 ;  /* 0x0000900604ff75b2 */ /* 0x0004620008000100 */
[----:B------:R2:W1:Y:S01]  /*0b50*/  SYNCS.EXCH.64 URZ, [UR4+0x78], UR8 ;  /* 0x0000780804ff75b2 */ /* 0x0004620008000100 */
[----:B------:R2:W1:Y:S01]  /*0b60*/  SYNCS.EXCH.64 URZ, [UR4+0x98], UR6 ;  /* 0x0000980604ff75b2 */ /* 0x0004620008000100 */
[----:B------:R2:W1:Y:S01]  /*0b70*/  SYNCS.EXCH.64 URZ, [UR4+0x80], UR8 ;  /* 0x0000800804ff75b2 */ /* 0x0004620008000100 */
[----:B------:R2:W1:Y:S01]  /*0b80*/  SYNCS.EXCH.64 URZ, [UR4+0xa0], UR6 ;  /* 0x0000a00604ff75b2 */ /* 0x0004620008000100 */
[----:B------:R2:W1:Y:S01]  /*0b90*/  SYNCS.EXCH.64 URZ, [UR4+0x88], UR8 ;  /* 0x0000880804ff75b2 */ /* 0x0004620008000100 */
[----:B------:R2:W1:Y:S02]  /*0ba0*/  SYNCS.EXCH.64 URZ, [UR4+0xa8], UR6 ;  /* 0x0000a80604ff75b2 */ /* 0x0004640008000100 */
[----:B--2---:R-:W-:Y:S01]  /*0bb0*/  NOP ;  /* 0x0000000000007918 */ /* 0x004fe20000000000 */
.L_x_13:
[----:B------:R-:W2:Y:S01]  /*0bc0*/  SHFL.IDX PT, R2, R142, RZ, 0x1f ;  /* 0x00001fff8e027589 */ /* 0x000ea200000e0000 */
[----:B------:R-:W1:Y:S01]  /*0bd0*/  S2UR UR61, SR_CgaCtaId ;  /* 0x00000000003d79c3 */ /* 0x000e620000008800 */
[----:B------:R-:W-:Y:S01]  /*0be0*/  NOP ;  /* 0x0000000000007918 */ /* 0x000fe20000000000 */
[----:B--2---:R-:W-:-:S13]  /*0bf0*/  ISETP.NE.AND P0, PT, R2, 0x3, PT ;  /* 0x000000030200780c */ /* 0x004fda0003f05270 */
[----:B-1----:R-:W-:Y:S05]  /*0c00*/  @P0 BRA `(.L_x_14) ;  /* 0x0000000000340947 */ /* 0x002fea0003800000 */
[----:B------:R-:W-:Y:S01]  /*0c10*/  UMOV UR4, 0x400 ;  /* 0x0000040000047882 */ /* 0x000fe20000000000 */
[----:B------:R-:W-:Y:S01]  /*0c20*/  UMOV UR6, 0x20 ;  /* 0x0000002000067882 */ /* 0x000fe20000000000 */
[----:B------:R-:W-:Y:S02]  /*0c30*/  ULEA UR4, UR61, UR4, 0x18 ;  /* 0x000000043d047291 */ /* 0x000fe4000f8ec0ff */
[----:B------:R-:W-:-:S04]  /*0c40*/  UIADD3 UR6, UPT, UPT, -UR6, 0x100000, URZ ;  /* 0x0010000006067890 */ /* 0x000fc8000fffe1ff */
[----:B------:R-:W-:Y:S02]  /*0c50*/  USHF.L.U32 UR7, UR6, 0xb, URZ ;  /* 0x0000000b06077899 */ /* 0x000fe400080006ff */
[----:B------:R-:W-:Y:S01]  /*0c60*/  USHF.L.U32 UR6, UR6, 0x1, URZ ;  /* 0x0000000106067899 */ /* 0x000fe200080006ff */
[----:B------:R-:W-:Y:S01]  /*0c70*/  ELECT P0, URZ, PT ;  /* 0x0000000000ff782f */ /* 0x000fe20003800000 */
[----:B------:R-:W1:Y:S10]  /*0c80*/  FENCE.VIEW.ASYNC.S ;  /* 0x00000000000073c6 */ /* 0x000e740000000000 */
[----:B-1----:R1:W2:Y:S01]  /*0c90*/  SYNCS.EXCH.64 URZ, [UR4+0xb0], UR6 ;  /* 0x0000b00604ff75b2 */ /* 0x0022a20008000100 */
[----:B------:R1:W1:Y:S01]  /*0ca0*/  SYNCS.EXCH.64 URZ, [UR4+0xc0], UR6 ;  /* 0x0000c00604ff75b2 */ /* 0x0002620008000100 */
[----:B------:R1:W1:Y:S01]  /*0cb0*/  SYNCS.EXCH.64 URZ, [UR4+0xb8], UR6 ;  /* 0x0000b80604ff75b2 */ /* 0x0002620008000100 */
[----:B------:R1:W1:Y:S01]  /*0cc0*/  SYNCS.EXCH.64 URZ, [UR4+0xc8], UR6 ;  /* 0x0000c80604ff75b2 */ /* 0x0002620008000100 */
[----:B------:R-:W-:Y:S01]  /*0cd0*/  NOP ;  /* 0x0000000000007918 */ /* 0x000fe20000000000 */
.L_x_14:
[----:B-1----:R-:W1:Y:S01]  /*0ce0*/  LDCU UR4, c[0x0][0x36c] ;  /* 0x00006d80ff0477ac */ /* 0x002e620008000800 */
[----:B------:R-:W-:Y:S01]  /*0cf0*/  ISETP.NE.OR P3, PT, R0, 0x2, !P3 ;  /* 0x000000020000780c */ /* 0x000fe20005f65670 */
[----:B------:R-:W-:Y:S01]  /*0d00*/  NOP ;  /* 0x0000000000007918 */ /* 0x000fe20000000000 */
[----:B------:R-:W-:Y:S01]  /*0d10*/  LOP3.LUT R0, R131, 0x1f, RZ, 0xc0, !PT ;  /* 0x0000001f83007812 */ /* 0x000fe200078ec0ff */
[----:B------:R-:W-:Y:S02]  /*0d20*/  UISETP.NE.AND UP4, UPT, UR22, URZ, UPT ;  /* 0x000000ff1600728c */ /* 0x000fe4000bf85270 */
[----:B-1----:R-:W-:-:S09]  /*0d30*/  UISETP.EQ.U32.AND UP5, UPT, UR4, 0x1, UPT ;  /* 0x000000010400788c */ /* 0x002fd2000bfa2070 */
[----:B------:R-:W-:Y:S05]  /*0d40*/  BRA.U !UP5, `(.L_x_15) ;  /* 0x000000010d087547 */ /* 0x000fea000b800000 */
[----:B--234-:R-:W-:Y:S01]  /*0d50*/  UCGABAR_ARV ;  /* 0x00000000000079c7 */ /* 0x01cfe20008000000 */
[----:B------:R-:W-:Y:S05]  /*0d60*/  BRA `(.L_x_16) ;  /* 0x0000000000047947 */ /* 0x000fea0003800000 */
.L_x_15:
[----:B--234-:R-:W-:Y:S01]  /*0d70*/  NOP ;  /* 0x0000000000007918 */ /* 0x01cfe20000000000 */
.L_x_16:
[----:B------:R-:W1:Y:S01]  /*0d80*/  S2UR UR7, SR_CTAID.X ;  /* 0x00000000000779c3 */ /* 0x000e620000002500 */
[----:B------:R-:W-:-:S05]  /*0d90*/  CS2R.32 R3, SR_CgaSize ;  /* 0x0000000000037805 */ /* 0x000fca0000008a00 */
[----:B------:R-:W-:-:S05]  /*0da0*/  IMAD R3, R3, -0xa0, RZ ;  /* 0xffffff6003037824 */ /* 0x000fca00078e02ff */
[----:B------:R-:W-:-:S14]  /*0db0*/  R2UR UR5, R3 ;  /* 0x00000000030572ca */ /* 0x000fdc00000e0000 */
[----:B------:R-:W2:Y:S01]  /*0dc0*/  LDCU UR5, c[0x0][UR5+0x2b0] ;  /* 0x00005600050577ac */ /* 0x000ea20008000800 */
[----:B------:R-:W-:-:S05]  /*0dd0*/  CS2R.32 R3, SR_CgaSize ;  /* 0x0000000000037805 */ /* 0x000fca0000008a00 */
[----:B------:R-:W-:-:S05]  /*0de0*/  IMAD R3, R3, -0xa0, RZ ;  /* 0xffffff6003037824 */ /* 0x000fca00078e02ff */
[----:B------:R-:W-:-:S14]  /*0df0*/  R2UR UR4, R3 ;  /* 0x00000000030472ca */ /* 0x000fdc00000e0000 */
[----:B------:R-:W3:Y:S01]  /*0e00*/  LDCU UR4, c[0x0][UR4+0x2b4] ;  /* 0x00005680040477ac */ /* 0x000ee20008000800 */
[----:B------:R-:W4:Y:S01]  /*0e10*/  S2UR UR8, SR_CTAID.Y ;  /* 0x00000000000879c3 */ /* 0x000f220000002600 */
[----:B------:R-:W3:Y:S01]  /*0e20*/  LDCU UR23, c[0x0][0xb24] ;  /* 0x00016480ff1777ac */ /* 0x000ee20008000800 */
[----:B------:R-:W-:-:S05]  /*0e30*/  CS2R.32 R3, SR_CgaSize ;  /* 0x0000000000037805 */ /* 0x000fca0000008a00 */
[----:B------:R-:W-:-:S05]  /*0e40*/  IMAD R3, R3, -0xa0, RZ ;  /* 0xffffff6003037824 */ /* 0x000fca00078e02ff */
[----:B------:R-:W-:-:S14]  /*0e50*/  R2UR UR58, R3 ;  /* 0x00000000033a72ca */ /* 0x000fdc00000e0000 */
[----:B------:R-:W3:Y:S01]  /*0e60*/  LDCU UR58, c[0x0][UR58+0x2a0] ;  /* 0x000054003a3a77ac */ /* 0x000ee20008000800 */
[----:B------:R-:W1:Y:S01]  /*0e70*/  S2UR UR36, SR_CTAID.Z ;  /* 0x00000000002479c3 */ /* 0x000e620000002700 */
[----:B------:R-:W-:-:S05]  /*0e80*/  CS2R.32 R3, SR_CgaSize ;  /* 0x0000000000037805 */ /* 0x000fca0000008a00 */
[----:B------:R-:W-:-:S05]  /*0e90*/  IMAD R3, R3, -0xa0, RZ ;  /* 0xffffff6003037824 */ /* 0x000fca00078e02ff */
[----:B------:R-:W-:-:S14]  /*0ea0*/  R2UR UR55, R3 ;  /* 0x00000000033772ca */ /* 0x000fdc00000e0000 */
[----:B------:R-:W3:Y:S01]  /*0eb0*/  LDCU UR55, c[0x0][UR55+0x2a4] ;  /* 0x00005480373777ac */ /* 0x000ee20008000800 */
[----:B------:R-:W3:Y:S01]  /*0ec0*/  LDCU UR40, c[0x0][0xb24] ;  /* 0x00016480ff2877ac */ /* 0x000ee20008000800 */
[----:B-1----:R-:W-:Y:S01]  /*0ed0*/  I2FP.F32.U32 R3, UR7 ;  /* 0x0000000700037c45 */ /* 0x002fe20008201000 */
[----:B------:R-:W1:Y:S04]  /*0ee0*/  LDCU UR25, c[0x0][0xb30] ;  /* 0x00016600ff1977ac */ /* 0x000e680008000800 */
[----:B--2---:R-:W-:Y:S01]  /*0ef0*/  FMUL R3, R3, UR5 ;  /* 0x0000000503037c20 */ /* 0x004fe20008400000 */
[----:B------:R-:W-:Y:S01]  /*0f00*/  USHF.L.U32 UR28, UR61, 0xc, URZ ;  /* 0x0000000c3d1c7899 */ /* 0x000fe200080006ff */
[----:B----4-:R-:W-:Y:S01]  /*0f10*/  I2FP.F32.U32 R2, UR8 ;  /* 0x0000000800027c45 */ /* 0x010fe20008201000 */
[----:B---3--:R-:W-:-:S03]  /*0f20*/  UISETP.GE.AND UP2, UPT, UR23, 0x1, UPT ;  /* 0x000000011700788c */ /* 0x008fc6000bf46270 */
[----:B------:R-:W2:Y:S01]  /*0f30*/  F2I.U32.TRUNC.NTZ R3, R3 ;  /* 0x0000000300037305 */ /* 0x000ea2000020f000 */
[----:B------:R-:W-:Y:S01]  /*0f40*/  UMOV UR46, UR7 ;  /* 0x00000007002e7c82 */ /* 0x000fe20008000000 */
[----:B------:R-:W-:Y:S01]  /*0f50*/  FMUL R2, R2, UR4 ;  /* 0x0000000402027c20 */ /* 0x000fe20008400000 */
[----:B------:R-:W-:-:S05]  /*0f60*/  UMOV UR45, UR8 ;  /* 0x00000008002d7c82 */ /* 0x000fca0008000000 */
[----:B------:R-:W3:Y:S01]  /*0f70*/  F2I.U32.TRUNC.NTZ R2, R2 ;  /* 0x0000000200027305 */ /* 0x000ee2000020f000 */
[----:B--2---:R-:W-:Y:S02]  /*0f80*/  R2UR UR4, R3 ;  /* 0x00000000030472ca */ /* 0x004fe400000e0000 */
[----:B---3--:R-:W-:Y:S02]  /*0f90*/  R2UR UR6, R2 ;  /* 0x00000000020672ca */ /* 0x008fe400000e0000 */
[----:B------:R-:W-:-:S09]  /*0fa0*/  PRMT R2, RZ, 0x7610, R2 ;  /* 0x00007610ff027816 */ /* 0x000fd20000000002 */
[----:B------:R-:W-:-:S04]  /*0fb0*/  UIADD3 UR5, UPT, UPT, -UR4, URZ, URZ ;  /* 0x000000ff04057290 */ /* 0x000fc8000fffe1ff */
[----:B------:R-:W-:Y:S02]  /*0fc0*/  UIMAD UR58, UR58, UR5, UR7 ;  /* 0x000000053a3a72a4 */ /* 0x000fe4000f8e0207 */
[----:B------:R-:W-:-:S04]  /*0fd0*/  UIADD3 UR4, UPT, UPT, -UR6, URZ, URZ ;  /* 0x000000ff06047290 */ /* 0x000fc8000fffe1ff */
[----:B------:R-:W-:Y:S01]  /*0fe0*/  UIMAD UR55, UR55, UR4, UR8 ;  /* 0x00000004373772a4 */ /* 0x000fe2000f8e0208 */
[----:B-1----:R-:W-:Y:S11]  /*0ff0*/  BRA.U UP4, `(.L_x_17) ;  /* 0x0000000104247547 */ /* 0x002ff6000b800000 */
[----:B------:R-:W-:Y:S02]  /*1000*/  UISETP.NE.AND UP0, UPT, UR55, URZ, UPT ;  /* 0x000000ff3700728c */ /* 0x000fe4000bf05270 */
[----:B------:R-:W-:Y:S02]  /*1010*/  UISETP.NE.AND UP1, UPT, UR55, 0x1, UPT ;  /* 0x000000013700788c */ /* 0x000fe4000bf25270 */
[----:B------:R-:W-:Y:S02]  /*1020*/  UISETP.EQ.OR UP0, UPT, UR58, URZ, !UP0 ;  /* 0x000000ff3a00728c */ /* 0x000fe4000c702670 */
[----:B------:R-:W-:Y:S02]  /*1030*/  USEL UR4, URZ, 0x2, UP1 ;  /* 0x00000002ff047887 */ /* 0x000fe40008800000 */
[----:B------:R-:W-:Y:S02]  /*1040*/  USEL UR5, URZ, 0x1, !UP0 ;  /* 0x00000001ff057887 */ /* 0x000fe4000c000000 */
[----:B------:R-:W-:-:S04]  /*1050*/  UISETP.NE.AND UP0, UPT, UR58, URZ, UPT ;  /* 0x000000ff3a00728c */ /* 0x000fc8000bf05270 */
[----:B------:R-:W-:-:S04]  /*1060*/  USEL UR4, UR4, 0x2, UP0 ;  /* 0x0000000204047887 */ /* 0x000fc80008000000 */
[----:B------:R-:W-:-:S06]  /*1070*/  UIADD3 UR4, UPT, UPT, UR5, UR4, URZ ;  /* 0x0000000405047290 */ /* 0x000fcc000fffe0ff */
[----:B------:R-:W-:Y:S02]  /*1080*/  MOV R2, UR4 ;  /* 0x0000000400027c02 */ /* 0x000fe40008000f00 */
.L_x_17:
[----:B------:R-:W-:Y:S05]  /*1090*/  BRA.U !UP2, `(.L_x_18) ;  /* 0x000000010ad47547 */ /* 0x000fea000b800000 */
[----:B------:R-:W1:Y:S01]  /*10a0*/  LDCU.128 UR12, c[0x0][0xb10] ;  /* 0x00016200ff0c77ac */ /* 0x000e620008000c00 */
[----:B------:R-:W2:Y:S01]  /*10b0*/  LDCU UR6, c[0x0][0x370] ;  /* 0x00006e00ff0677ac */ /* 0x000ea20008000800 */
[----:B------:R-:W3:Y:S01]  /*10c0*/  LDCU UR5, c[0x0][0x374] ;  /* 0x00006e80ff0577ac */ /* 0x000ee20008000800 */
[----:B------:R-:W4:Y:S01]  /*10d0*/  LDCU UR24, c[0x0][0xb0c] ;  /* 0x00016180ff1877ac */ /* 0x000f220008000800 */
[----:B------:R-:W4:Y:S01]  /*10e0*/  LDCU UR4, c[0x0][0xb20] ;  /* 0x00016400ff0477ac */ /* 0x000f220008000800 */
[----:B------:R-:W4:Y:S01]  /*10f0*/  LDCU.64 UR8, c[0x0][0xb28] ;  /* 0x00016500ff0877ac */ /* 0x000f220008000a00 */
[----:B-1----:R-:W-:Y:S02]  /*1100*/  UISETP.NE.AND UP0, UPT, UR14, 0x1, UPT ;  /* 0x000000010e00788c */ /* 0x002fe4000bf05270 */
[----:B---3--:R-:W-:Y:S02]  /*1110*/  UIMAD.WIDE.U32 UR10, UR5, UR15, URZ ;  /* 0x0000000f050a72a5 */ /* 0x008fe4000f8e00ff */
[----:B--2---:R-:W-:-:S02]  /*1120*/  UIMAD.WIDE.U32 UR18, UR6, UR12, URZ ;  /* 0x0000000c061272a5 */ /* 0x004fc4000f8e00ff */
[----:B----4-:R-:W-:Y:S02]  /*1130*/  UISETP.NE.AND UP1, UPT, UR24, 0x1, UPT ;  /* 0x000000011800788c */ /* 0x010fe4000bf25270 */
[----:B------:R-:W-:Y:S01]  /*1140*/  UISETP.NE.AND UP2, UPT, UR23, 0x1, UPT ;  /* 0x000000011700788c */ /* 0x000fe2000bf45270 */
[----:B------:R-:W-:Y:S02]  /*1150*/  UMOV UR10, UR11 ;  /* 0x0000000b000a7c82 */ /* 0x000fe40008000000 */
[----:B------:R-:W-:Y:S01]  /*1160*/  UMOV UR18, UR19 ;  /* 0x0000001300127c82 */ /* 0x000fe20008000000 */
[----:B------:R-:W-:Y:S02]  /*1170*/  @UP0 USHF.R.U32.HI UR5, URZ, UR4, UR10 ;  /* 0x00000004ff050299 */ /* 0x000fe4000801160a */
[----:B------:R-:W-:Y:S02]  /*1180*/  UIMAD.WIDE.U32 UR20, UR45, UR15, URZ ;  /* 0x0000000f2d1472a5 */ /* 0x000fe4000f8e00ff */
[----:B------:R-:W-:-:S02]  /*1190*/  UIMAD.WIDE.U32 UR10, UR5, UR8, URZ ;  /* 0x00000008050a72a5 */ /* 0x000fc4000f8e00ff */
[----:B------:R-:W-:Y:S02]  /*11a0*/  @UP1 USHF.R.U32.HI UR6, URZ, UR13, UR18 ;  /* 0x0000000dff061299 */ /* 0x000fe40008011612 */
[----:B------:R-:W-:Y:S02]  /*11b0*/  UIMAD.WIDE.U32 UR16, UR46, UR12, URZ ;  /* 0x0000000c2e1072a5 */ /* 0x000fe4000f8e00ff */
[----:B------:R-:W-:Y:S01]  /*11c0*/  UIMAD.WIDE.U32 UR18, UR6, UR8, URZ ;  /* 0x00000008061272a5 */ /* 0x000fe2000f8e00ff */
[----:B------:R-:W-:Y:S01]  /*11d0*/  UMOV UR20, UR21 ;  /* 0x0000001500147c82 */ /* 0x000fe20008000000 */
[----:B------:R-:W-:Y:S01]  /*11e0*/  UMOV UR10, UR11 ;  /* 0x0000000b000a7c82 */ /* 0x000fe20008000000 */
[----:B------:R-:W-:Y:S02]  /*11f0*/  USHF.R.U32.HI UR20, URZ, UR4, UR20 ;  /* 0x00000004ff147299 */ /* 0x000fe40008011614 */
[----:B------:R-:W-:Y:S02]  /*1200*/  @UP2 USHF.R.U32.HI UR5, URZ, UR9, UR10 ;  /* 0x00000009ff052299 */ /* 0x000fe4000801160a */
[----:B------:R-:W-:Y:S01]  /*1210*/  UMOV UR7, UR19 ;  /* 0x0000001300077c82 */ /* 0x000fe20008000000 */
[----:B------:R-:W-:Y:S01]  /*1220*/  UMOV UR16, UR17 ;  /* 0x0000001100107c82 */ /* 0x000fe20008000000 */
[----:B------:R-:W-:-:S02]  /*1230*/  @UP2 USHF.R.U32.HI UR6, URZ, UR9, UR7 ;  /* 0x00000009ff062299 */ /* 0x000fc40008011607 */
[----:B------:R-:W-:Y:S02]  /*1240*/  USHF.R.U32.HI UR13, URZ, UR13, UR16 ;  /* 0x0000000dff0d7299 */ /* 0x000fe40008011610 */
[----:B------:R-:W-:Y:S02]  /*1250*/  USEL UR4, UR45, UR20, !UP0 ;  /* 0x000000142d047287 */ /* 0x000fe4000c000000 */
[----:B------:R-:W-:Y:S02]  /*1260*/  UIMAD UR7, UR5, UR23, URZ ;  /* 0x00000017050772a4 */ /* 0x000fe4000f8e02ff */
[----:B------:R-:W-:Y:S02]  /*1270*/  USEL UR5, UR46, UR13, !UP1 ;  /* 0x0000000d2e057287 */ /* 0x000fe4000c800000 */
[----:B------:R-:W-:Y:S02]  /*1280*/  UIMAD UR12, UR6, UR23, URZ ;  /* 0x00000017060c72a4 */ /* 0x000fe4000f8e02ff */
[----:B------:R-:W-:-:S02]  /*1290*/  UISETP.GE.AND UP0, UPT, UR4, UR7, UPT ;  /* 0x000000070400728c */ /* 0x000fc4000bf06270 */
[----:B------:R-:W-:Y:S02]  /*12a0*/  UIMAD.WIDE.U32 UR10, UR4, UR8, URZ ;  /* 0x00000008040a72a5 */ /* 0x000fe4000f8e00ff */
[----:B------:R-:W-:Y:S02]  /*12b0*/  UISETP.GE.OR UP0, UPT, UR5, UR12, UP0 ;  /* 0x0000000c0500728c */ /* 0x000fe40008706670 */
[----:B------:R-:W-:Y:S02]  /*12c0*/  UIMAD.WIDE.U32 UR12, UR5, UR8, URZ ;  /* 0x00000008050c72a5 */ /* 0x000fe4000f8e00ff */
[----:B------:R-:W-:Y:S01]  /*12d0*/  UIADD3 UR10, UPT, UPT, -UR4, URZ, URZ ;  /* 0x000000ff040a7290 */ /* 0x000fe2000fffe1ff */
[----:B------:R-:W-:Y:S01]  /*12e0*/  UMOV UR8, UR11 ;  /* 0x0000000b00087c82 */ /* 0x000fe20008000000 */
[----:B------:R-:W-:Y:S02]  /*12f0*/  UIADD3 UR11, UPT, UPT, -UR5, URZ, URZ ;  /* 0x000000ff050b7290 */ /* 0x000fe4000fffe1ff */
[----:B------:R-:W-:-:S03]  /*1300*/  USHF.R.U32.HI UR8, URZ, UR9, UR8 ;  /* 0x00000009ff087299 */ /* 0x000fc60008011608 */
[----:B------:R-:W-:Y:S01]  /*1310*/  @!UP0 UMOV UR7, UR13 ;  /* 0x0000000d00078c82 */ /* 0x000fe20008000000 */
[----:B------:R-:W-:Y:S02]  /*1320*/  UIMAD UR45, UR14, UR10, UR45 ;  /* 0x0000000a0e2d72a4 */ /* 0x000fe4000f8e022d */
[----:B------:R-:W-:Y:S02]  /*1330*/  USEL UR8, UR4, UR8, !UP2 ;  /* 0x0000000804087287 */ /* 0x000fe4000d000000 */
[----:B------:R-:W-:Y:S02]  /*1340*/  @!UP0 USHF.R.U32.HI UR7, URZ, UR9, UR7 ;  /* 0x00000009ff078299 */ /* 0x000fe40008011607 */
[----:B------:R-:W-:Y:S02]  /*1350*/  UIADD3 UR9, UPT, UPT, -UR8, URZ, URZ ;  /* 0x000000ff08097290 */ /* 0x000fe4000fffe1ff */
[----:B------:R-:W-:Y:S02]  /*1360*/  @!UP0 USEL UR7, UR5, UR7, !UP2 ;  /* 0x0000000705078287 */ /* 0x000fe4000d000000 */
[----:B------:R-:W-:-:S02]  /*1370*/  UIMAD UR9, UR23, UR9, UR4 ;  /* 0x00000009170972a4 */ /* 0x000fc4000f8e0204 */
[----:B------:R-:W-:Y:S02]  /*1380*/  @!UP0 UIADD3 UR8, UPT, UPT, UR8, -UR7, URZ ;  /* 0x8000000708088290 */ /* 0x000fe4000fffe0ff */
[----:B------:R-:W-:Y:S02]  /*1390*/  @!UP0 UIMAD UR6, UR9, UR6, UR7 ;  /* 0x00000006090682a4 */ /* 0x000fe4000f8e0207 */
[----:B------:R-:W-:Y:S02]  /*13a0*/  @!UP0 UIMAD UR4, UR8, UR23, UR5 ;  /* 0x00000017080482a4 */ /* 0x000fe4000f8e0205 */
[----:B------:R-:W-:Y:S02]  /*13b0*/  UIMAD UR46, UR24, UR11, UR46 ;  /* 0x0000000b182e72a4 */ /* 0x000fe4000f8e022e */
[----:B------:R-:W-:Y:S01]  /*13c0*/  UIMAD UR45, UR4, UR14, UR45 ;  /* 0x0000000e042d72a4 */ /* 0x000fe2000f8e022d */
[----:B------:R-:W-:Y:S02]  /*13d0*/  @!UP0 UMOV UR5, UR6 ;  /* 0x0000000600058c82 */ /* 0x000fe40008000000 */
[----:B------:R-:W-:-:S12]  /*13e0*/  UIMAD UR46, UR5, UR24, UR46 ;  /* 0x00000018052e72a4 */ /* 0x000fd8000f8e022e */
.L_x_18:
[----:B------:R-:W-:Y:S02]  /*13f0*/  UISETP.NE.AND UP1, UPT, UR25, 0x1, UPT ;  /* 0x000000011900788c */ /* 0x000fe4000bf25270 */
[----:B------:R-:W-:Y:S02]  /*1400*/  UISETP.NE.AND UP0, UPT, UR22, 0x2, UPT ;  /* 0x000000021600788c */ /* 0x000fe4000bf05270 */
[----:B------:R-:W-:-:S05]  /*1410*/  ULOP3.LUT UR28, UR28, 0x1000, URZ, 0xc0, !UPT ;  /* 0x000010001c1c7892 */ /* 0x000fca000f8ec0ff */
[----:B------:R-:W-:Y:S07]  /*1420*/  BRA.U UP1, `(.L_x_19) ;  /* 0x0000000101447547 */ /* 0x000fee000b800000 */
[----:B------:R-:W1:Y:S01]  /*1430*/  LDCU.128 UR8, c[0x0][0xb10] ;  /* 0x00016200ff0877ac */ /* 0x000e620008000c00 */
[----:B------:R-:W2:Y:S01]  /*1440*/  LDCU UR12, c[0x0][0xb0c] ;  /* 0x00016180ff0c77ac */ /* 0x000ea20008000800 */
[----:B------:R-:W3:Y:S01]  /*1450*/  LDCU UR13, c[0x0][0xb20] ;  /* 0x00016400ff0d77ac */ /* 0x000ee20008000800 */
[----:B-1----:R-:W-:Y:S02]  /*1460*/  UIMAD.WIDE.U32 UR6, UR46, UR8, URZ ;  /* 0x000000082e0672a5 */ /* 0x002fe4000f8e00ff */
[----:B------:R-:W-:Y:S02]  /*1470*/  UIMAD.WIDE.U32 UR4, UR45, UR11, URZ ;  /* 0x0000000b2d0472a5 */ /* 0x000fe4000f8e00ff */
[----:B--2---:R-:W-:Y:S02]  /*1480*/  UISETP.NE.AND UP2, UPT, UR12, 0x1, UPT ;  /* 0x000000010c00788c */ /* 0x004fe4000bf45270 */
[----:B------:R-:W-:Y:S01]  /*1490*/  UISETP.NE.AND UP1, UPT, UR10, 0x1, UPT ;  /* 0x000000010a00788c */ /* 0x000fe2000bf25270 */
[----:B------:R-:W-:-:S02]  /*14a0*/  UMOV UR6, UR7 ;  /* 0x0000000700067c82 */ /* 0x000fc40008000000 */
[----:B------:R-:W-:Y:S01]  /*14b0*/  UMOV UR4, UR5 ;  /* 0x0000000500047c82 */ /* 0x000fe20008000000 */
[----:B------:R-:W-:Y:S02]  /*14c0*/  USHF.R.U32.HI UR6, URZ, UR9, UR6 ;  /* 0x00000009ff067299 */ /* 0x000fe40008011606 */
[----:B---3--:R-:W-:Y:S02]  /*14d0*/  USHF.R.U32.HI UR4, URZ, UR13, UR4 ;  /* 0x0000000dff047299 */ /* 0x008fe40008011604 */
[----:B------:R-:W-:Y:S02]  /*14e0*/  USEL UR5, UR46, UR6, !UP2 ;  /* 0x000000062e057287 */ /* 0x000fe4000d000000 */
[----:B------:R-:W-:-:S04]  /*14f0*/  USEL UR4, UR45, UR4, !UP1 ;  /* 0x000000042d047287 */ /* 0x000fc8000c800000 */
[----:B------:R-:W-:Y:S02]  /*1500*/  UIADD3 UR6, UPT, UPT, UR5, -UR4, URZ ;  /* 0x8000000405067290 */ /* 0x000fe4000fffe0ff */
[----:B------:R-:W-:Y:S02]  /*1510*/  UIADD3 UR4, UPT, UPT, -UR5, UR4, URZ ;  /* 0x0000000405047290 */ /* 0x000fe4000fffe1ff */
[----:B------:R-:W-:Y:S02]  /*1520*/  UIMAD UR45, UR6, UR10, UR45 ;  /* 0x0000000a062d72a4 */ /* 0x000fe4000f8e022d */
[----:B------:R-:W-:-:S12]  /*1530*/  UIMAD UR46, UR4, UR12, UR46 ;  /* 0x0000000c042e72a4 */ /* 0x000fd8000f8e022e */
.L_x_19:
[----:B------:R-:W-:Y:S05]  /*1540*/  BRA.U !UP5, `(.L_x_20) ;  /* 0x000000010d0c7547 */ /* 0x000fea000b800000 */
[----:B------:R-:W-:Y:S01]  /*1550*/  UCGABAR_WAIT ;  /* 0x0000000000007dc7 */ /* 0x000fe20008000000 */
[----:B------:R-:W-:Y:S01]  /*1560*/  CCTL.IVALL ;  /* 0x00000000ff00798f */ /* 0x000fe20002000000 */
[----:B------:R-:W-:Y:S05]  /*1570*/  BRA `(.L_x_21) ;  /* 0x0000000000047947 */ /* 0x000fea0003800000 */
.L_x_20:
[----:B------:R-:W-:Y:S06]  /*1580*/  BAR.SYNC.DEFER_BLOCKING 0x0 ;  /* 0x0000000000007b1d */ /* 0x000fec0000010000 */
.L_x_21:
[----:B------:R-:W-:Y:S05]  /*1590*/  BRA.U UP0, `(.L_x_22) ;  /* 0x0000001100887547 */ /* 0x000fea000b800000 */
[----:B------:R-:W1:Y:S01]  /*15a0*/  LDCU UR6, c[0x0][0x38c] ;  /* 0x00007180ff0677ac */ /* 0x000e620008000800 */
[----:B------:R-:W-:Y:S01]  /*15b0*/  PLOP3.LUT P1, PT, PT, PT, UP3, 0x80, 0x8 ;  /* 0x000000000008781c */ /* 0x000fe20003f2f038 */
[----:B------:R-:W-:Y:S01]  /*15c0*/  IMAD.MOV.U32 R12, RZ, RZ, 0x1 ;  /* 0x00000001ff0c7424 */ /* 0x000fe200078e00ff */
[----:B------:R-:W-:Y:S01]  /*15d0*/  ISETP.EQ.OR P2, PT, R0, RZ, P3 ;  /* 0x000000ff0000720c */ /* 0x000fe20001f42670 */
[----:B------:R-:W-:Y:S01]  /*15e0*/  UMOV UR7, 0x400 ;  /* 0x0000040000077882 */ /* 0x000fe20000000000 */
[----:B------:R-:W-:Y:S01]  /*15f0*/  UISETP.NE.AND UP1, UPT, UR22, URZ, UPT ;  /* 0x000000ff1600728c */ /* 0x000fe2000bf25270 */
[----:B------:R-:W-:Y:S01]  /*1600*/  PLOP3.LUT P1, PT, P1, PT, PT, 0x8, 0x80 ;  /* 0x000000000080781c */ /* 0x000fe20000f2e170 */
[----:B------:R-:W-:Y:S01]  /*1610*/  ULEA UR7, UR61, UR7, 0x18 ;  /* 0x000000073d077291 */ /* 0x000fe2000f8ec0ff */
[----:B------:R-:W-:Y:S01]  /*1620*/  CS2R R10, SRZ ;  /* 0x00000000000a7805 */ /* 0x000fe2000001ff00 */
[----:B------:R-:W-:Y:S01]  /*1630*/  IMAD.MOV.U32 R9, RZ, RZ, RZ ;  /* 0x000000ffff097224 */ /* 0x000fe200078e00ff */
[----:B------:R-:W2:Y:S01]  /*1640*/  LDCU UR41, c[0x0][0x370] ;  /* 0x00006e00ff2977ac */ /* 0x000ea20008000800 */
[----:B------:R-:W-:Y:S01]  /*1650*/  IMAD.MOV.U32 R8, RZ, RZ, 0x1 ;  /* 0x00000001ff087424 */ /* 0x000fe200078e00ff */
[----:B------:R-:W3:Y:S01]  /*1660*/  LDCU.64 UR26, c[0x0][0x348] ;  /* 0x00006900ff1a77ac */ /* 0x000ee20008000a00 */
[----:B-1----:R-:W-:-:S02]  /*1670*/  UIADD3 UR5, UPT, UPT, UR6, 0x3f, URZ ;  /* 0x0000003f06057890 */ /* 0x002fc4000fffe0ff */
[----:B------:R-:W-:Y:S02]  /*1680*/  USHF.R.U32.HI UR47, URZ, 0x6, UR28 ;  /* 0x00000006ff2f7899 */ /* 0x000fe4000801161c */
[----:B------:R-:W-:Y:S02]  /*1690*/  USHF.R.S32.HI UR4, URZ, 0x1f, UR5 ;  /* 0x0000001fff047899 */ /* 0x000fe40008011405 */
[----:B------:R-:W-:Y:S02]  /*16a0*/  UIADD3 UR48, UPT, UPT, UR6, 0x7e, URZ ;  /* 0x0000007e06307890 */ /* 0x000fe4000fffe0ff */
[----:B------:R-:W-:Y:S01]  /*16b0*/  ULEA.HI UR4, UR4, UR5, URZ, 0x6 ;  /* 0x0000000504047291 */ /* 0x000fe2000f8f30ff */
[----:B------:R-:W1:Y:S03]  /*16c0*/  LDCU UR39, c[0x0][0x374] ;  /* 0x00006e80ff2777ac */ /* 0x000e660008000800 */
[----:B------:R-:W-:-:S02]  /*16d0*/  USHF.R.S32.HI UR43, URZ, 0x6, UR4 ;  /* 0x00000006ff2b7899 */ /* 0x000fc40008011404 */
[----:B------:R-:W-:Y:S02]  /*16e0*/  UIADD3 UR4, UPT, UPT, UR6, -0x1, URZ ;  /* 0xffffffff06047890 */ /* 0x000fe4000fffe0ff */
[----:B------:R-:W-:Y:S02]  /*16f0*/  UISETP.LT.U32.AND UP0, UPT, UR43, 0x3, UPT ;  /* 0x000000032b00788c */ /* 0x000fe4000bf01070 */
[----:B------:R-:W-:Y:S02]  /*1700*/  UISETP.GE.U32.AND UP2, UPT, UR4, -0x7f, UPT ;  /* 0xffffff810400788c */ /* 0x000fe4000bf46070 */
[----:B------:R-:W-:Y:S02]  /*1710*/  USEL UR42, UR43, 0x3, UP0 ;  /* 0x000000032b2a7887 */ /* 0x000fe40008000000 */
[----:B------:R-:W-:Y:S02]  /*1720*/  USEL UR24, UR34, 0x2, UP1 ;  /* 0x0000000222187887 */ /* 0x000fe40008800000 */
[----:B------:R-:W-:-:S02]  /*1730*/  UIADD3 UR21, UPT, UPT, UR42, -0x1, URZ ;  /* 0xffffffff2a157890 */ /* 0x000fc4000fffe0ff */
[----:B------:R-:W-:Y:S02]  /*1740*/  UIADD3 UR29, UPT, UPT, UR7, 0x4400, UR28 ;  /* 0x00004400071d7890 */ /* 0x000fe4000fffe01c */
[----:B------:R-:W-:Y:S02]  /*1750*/  UIADD3 UR44, UPT, UPT, UR43, -UR42, URZ ;  /* 0x8000002a2b2c7290 */ /* 0x000fe4000fffe0ff */
[----:B------:R-:W-:Y:S01]  /*1760*/  @UP2 UIADD3 UR21, UPT, UPT, UR42, URZ, URZ ;  /* 0x000000ff2a152290 */ /* 0x000fe2000fffe0ff */
[----:B------:R-:W-:-:S03]  /*1770*/  UMOV UR5, URZ ;  /* 0x000000ff00057c82 */ /* 0x000fc60008000000 */
[----:B-123--:R-:W-:-:S12]  /*1780*/  UIADD3 UR21, UPT, UPT, UR21, 0x1, URZ ;  /* 0x0000000115157890 */ /* 0x00efd8000fffe0ff */
.L_x_42:
[----:B------:R-:W-:-:S09]  /*1790*/  UISETP.NE.AND UP0, UPT, UR61, URZ, UPT ;  /* 0x000000ff3d00728c */ /* 0x000fd2000bf05270 */
[----:B------:R-:W-:Y:S05]  /*17a0*/  BRA.U UP0, `(.L_x_23) ;  /* 0x0000000100287547 */ /* 0x000fea000b800000 */
[----:B------:R-:W-:Y:S02]  /*17b0*/  LEA R0, R9, UR7, 0x3 ;  /* 0x0000000709007c11 */ /* 0x000fe4000f8e18ff */
[----:B------:R-:W-:-:S04]  /*17c0*/  SHF.L.U32 R2, R8, 0x1f, RZ ;  /* 0x0000001f08027819 */ /* 0x000fc800000006ff */
[----:B------:R-:W1:Y:S02]  /*17d0*/  SYNCS.PHASECHK.TRANS64.TRYWAIT P0, [R0+URZ+0xc0], R2 ;  /* 0x0000c002000075a7 */ /* 0x000e6400080011ff */
[----:B-1----:R-:W-:Y:S05]  /*17e0*/  @!P0 BRA `(.L_x_24) ;  /* 0x0000005400708947 */ /* 0x002fea0003800000 */
.L_x_101:
[----:B------:R-:W-:Y:S01]  /*17f0*/  VIADD R9, R9, 0x1 ;  /* 0x0000000109097836 */ /* 0x000fe20000000000 */
[----:B------:R1:W-:Y:S04]  /*1800*/  SYNCS.ARRIVE.TRANS64.A1T0 RZ, [R0+URZ+0xb0], RZ ;  /* 0x0000b0ff00ff79a7 */ /* 0x0003e800081000ff */
[----:B------:R-:W-:-:S04]  /*1810*/  ISETP.NE.AND P0, PT, R9, 0x2, PT ;  /* 0x000000020900780c */ /* 0x000fc80003f05270 */
[----:B------:R-:W-:Y:S02]  /*1820*/  SEL R9, R9, RZ, P0 ;  /* 0x000000ff09097207 */ /* 0x000fe40000000000 */
[----:B-1----:R-:W-:-:S04]  /*1830*/  SEL R0, RZ, 0x1, P0 ;  /* 0x00000001ff007807 */ /* 0x002fc80000000000 */
[----:B------:R-:W-:-:S07]  /*1840*/  LOP3.LUT R8, R8, R0, RZ, 0x3c, !PT ;  /* 0x0000000008087212 */ /* 0x000fce00078e3cff */
.L_x_23:
[----:B------:R-:W-:Y:S01]  /*1850*/  ULEA UR4, UR5, UR7, 0x3 ;  /* 0x0000000705047291 */ /* 0x000fe2000f8e18ff */
[----:B------:R-:W-:Y:S01]  /*1860*/  SHF.L.U32 R0, R12, 0x1f, RZ ;  /* 0x0000001f0c007819 */ /* 0x000fe200000006ff */
[----:B------:R-:W-:Y:S02]  /*1870*/  UISETP.GE.U32.AND UP0, UPT, UR48, 0x7f, UPT ;  /* 0x0000007f3000788c */ /* 0x000fe4000bf06070 */
[----:B------:R-:W-:Y:S02]  /*1880*/  USHF.L.U32 UR11, UR45, 0x6, URZ ;  /* 0x000000062d0b7899 */ /* 0x000fe400080006ff */
[----:B------:R-:W-:Y:S01]  /*1890*/  ULEA UR35, UR46, UR47, 0x7 ;  /* 0x0000002f2e237291 */ /* 0x000fe2000f8e38ff */
[----:B------:R-:W-:Y:S02]  /*18a0*/  UMOV UR13, URZ ;  /* 0x000000ff000d7c82 */ /* 0x000fe40008000000 */
[----:B------:R1:W2:Y:S02]  /*18b0*/  SYNCS.PHASECHK.TRANS64.TRYWAIT P0, [UR4+0x18], R0 ;  /* 0x00001800ff0075a7 */ /* 0x0002a40008001104 */
[----:B------:R-:W-:Y:S07]  /*18c0*/  BRA.U !UP0, `(.L_x_25) ;  /* 0x0000000108bc7547 */ /* 0x000fee000b800000 */
[----:B------:R-:W-:Y:S01]  /*18d0*/  UMOV UR6, URZ ;  /* 0x000000ff00067c82 */ /* 0x000fe20008000000 */
[----:B------:R-:W-:-:S05]  /*18e0*/  UMOV UR4, UR5 ;  /* 0x0000000500047c82 */ /* 0x000fca0008000000 */
.L_x_31:
[----:B------:R-:W-:Y:S01]  /*18f0*/  ULEA UR33, UR4, UR7, 0x3 ;  /* 0x0000000704217291 */ /* 0x000fe2000f8e18ff */
[----:B--2---:R-:W-:Y:S01]  /*1900*/  @!P3 MOV R2, 0x3000 ;  /* 0x000030000002b802 */ /* 0x004fe20000000f00 */
[----:B--2-4-:R-:W-:Y:S10]  /*1910*/  @P0 BRA `(.L_x_26) ;  /* 0x00000000000c0947 */ /* 0x014ff40003800000 */
[----:B------:R-:W-:-:S04]  /*1920*/  SHF.L.U32 R3, R12, 0x1f, RZ ;  /* 0x0000001f0c037819 */ /* 0x000fc800000006ff */
[----:B------:R-:W2:Y:S02]  /*1930*/  SYNCS.PHASECHK.TRANS64.TRYWAIT P0, [UR33+0x18], R3 ;  /* 0x00001803ff0075a7 */ /* 0x000ea40008001121 */
[----:B--2---:R-:W-:Y:S05]  /*1940*/  @!P0 BRA `(.L_x_27) ;  /* 0x00000054002c8947 */ /* 0x004fea0003800000 */
.L_x_26:
[----:B------:R2:W-:Y:S01]  /*1950*/  @!P3 SYNCS.ARRIVE.TRANS64 RZ, [UR33], R2 ;  /* 0x00000002ffffb9a7 */ /* 0x0005e20008000021 */
[----:B------:R-:W-:-:S04]  /*1960*/  ULOP3.LUT UR5, UR24, 0x2, URZ, 0xfc, !UPT ;  /* 0x0000000218057892 */ /* 0x000fc8000f8efcff */
[----:B------:R-:W-:-:S09]  /*1970*/  UISETP.NE.AND UP0, UPT, UR5, 0x2, UPT ;  /* 0x000000020500788c */ /* 0x000fd2000bf05270 */
[----:B------:R-:W-:Y:S05]  /*1980*/  BRA.U UP0, `(.L_x_28) ;  /* 0x0000000100047547 */ /* 0x000fea000b800000 */
[----:B------:R-:W-:Y:S05]  /*1990*/  BPT.TRAP 0x1 ;  /* 0x000000040000795c */ /* 0x000fea0000300000 */
.L_x_28:
[----:B------:R-:W-:Y:S04]  /*19a0*/  BSSY.RECONVERGENT B0, `(.L_x_29) ;  /* 0x0000003000007945 */ /* 0x000fe80003800200 */
[----:B------:R-:W-:Y:S05]  /*19b0*/  @P2 BRA `(.L_x_30) ;  /* 0x0000000000042947 */ /* 0x000fea0003800000 */
[----:B------:R-:W-:Y:S05]  /*19c0*/  BPT.TRAP 0x1 ;  /* 0x000000040000795c */ /* 0x000fea0000300000 */
.L_x_30:
[----:B------:R-:W-:Y:S05]  /*19d0*/  BSYNC.RECONVERGENT B0 ;  /* 0x0000000000007941 */ /* 0x000fea0003800200 */
.L_x_29:
[----:B------:R-:W-:Y:S02]  /*19e0*/  UIADD3 UR5, UPT, UPT, UR4, 0x1, URZ ;  /* 0x0000000104057890 */ /* 0x000fe4000fffe0ff */
[----:B------:R-:W-:Y:S02]  /*19f0*/  ULEA UR32, UR4, UR28, 0xd ;  /* 0x0000001c04207291 */ /* 0x000fe4000f8e68ff */
[----:B------:R-:W-:Y:S02]  /*1a00*/  UISETP.NE.AND UP0, UPT, UR5, 0x3, UPT ;  /* 0x000000030500788c */ /* 0x000fe4000bf05270 */
[----:B------:R-:W-:Y:S02]  /*1a10*/  UIADD3 UR16, UP1, UPT, UR26, 0x80, URZ ;  /* 0x000000801a107890 */ /* 0x000fe4000ff3e0ff */
[----:B------:R-:W-:Y:S02]  /*1a20*/  USEL UR9, URZ, 0x1, UP0 ;  /* 0x00000001ff097887 */ /* 0x000fe40008000000 */
[----:B------:R-:W-:-:S02]  /*1a30*/  USEL UR5, UR5, URZ, UP0 ;  /* 0x000000ff05057287 */ /* 0x000fc40008000000 */
[----:B------:R-:W-:Y:S02]  /*1a40*/  UIADD3 UR14, UP0, UPT, UR26, 0x180, URZ ;  /* 0x000001801a0e7890 */ /* 0x000fe4000ff1e0ff */
[----:B------:R-:W-:Y:S01]  /*1a50*/  ULEA UR8, UR5, UR7, 0x3 ;  /* 0x0000000705087291 */ /* 0x000fe2000f8e18ff */
[----:B------:R-:W-:Y:S01]  /*1a60*/  LOP3.LUT R12, R12, UR9, RZ, 0x3c, !PT ;  /* 0x000000090c0c7c12 */ /* 0x000fe2000f8e3cff */
[----:B------:R-:W-:Y:S02]  /*1a70*/  USHF.L.U32 UR34, UR6, 0x6, URZ ;  /* 0x0000000606227899 */ /* 0x000fe400080006ff */
[----:B------:R-:W-:Y:S01]  /*1a80*/  UIADD3.X UR17, UPT, UPT, URZ, UR27, URZ, UP1, !UPT ;  /* 0x0000001bff117290 */ /* 0x000fe20008ffe4ff */
[----:B-1----:R-:W-:Y:S01]  /*1a90*/  SHF.L.U32 R0, R12, 0x1f, RZ ;  /* 0x0000001f0c007819 */ /* 0x002fe200000006ff */
[----:B------:R-:W-:Y:S02]  /*1aa0*/  UIADD3 UR32, UPT, UPT, UR7, 0x4400, UR32 ;  /* 0x0000440007207890 */ /* 0x000fe4000fffe020 */
[----:B------:R-:W-:Y:S01]  /*1ab0*/  UIADD3.X UR15, UPT, UPT, URZ, UR27, URZ, UP0, !UPT ;  /* 0x0000001bff0f7290 */ /* 0x000fe200087fe4ff */
[----:B------:R3:W4:Y:S01]  /*1ac0*/  SYNCS.PHASECHK.TRANS64.TRYWAIT P0, [UR8+0x18], R0 ;  /* 0x00001800ff0075a7 */ /* 0x0007220008001108 */
[----:B------:R-:W-:Y:S01]  /*1ad0*/  ULEA UR8, UR4, UR7, 0xc ;  /* 0x0000000704087291 */ /* 0x000fe2000f8e60ff */
[----:B------:R-:W-:Y:S01]  /*1ae0*/  UMOV UR13, 0x30000 ;  /* 0x00030000000d7882 */ /* 0x000fe20000000000 */
[----:B------:R-:W-:-:S02]  /*1af0*/  UMOV UR18, 0x0 ;  /* 0x0000000000127882 */ /* 0x000fc40000000000 */
[----:B------:R-:W-:Y:S01]  /*1b00*/  UIADD3 UR8, UPT, UPT, UR8, 0xa400, URZ ;  /* 0x0000a40008087890 */ /* 0x000fe2000fffe0ff */
[----:B------:R-:W-:Y:S01]  /*1b10*/  UMOV UR19, 0x10000000 ;  /* 0x1000000000137882 */ /* 0x000fe20000000000 */
[----:B------:R-:W-:Y:S01]  /*1b20*/  UMOV UR12, UR36 ;  /* 0x00000024000c7c82 */ /* 0x000fe20008000000 */
[----:B------:R-:W-:Y:S01]  /*1b30*/  UMOV UR9, UR33 ;  /* 0x0000002100097c82 */ /* 0x000fe20008000000 */
[----:B------:R-:W-:Y:S01]  /*1b40*/  UMOV UR10, UR34 ;  /* 0x00000022000a7c82 */ /* 0x000fe20008000000 */
[----:B------:R1:W-:Y:S01]  /*1b50*/  UTMALDG.3D.MULTICAST [UR32], [UR16], UR13, desc[UR18] ;  /* 0x00001220100073b4 */ /* 0x0003e2000801180d */
[----:B------:R-:W-:Y:S01]  /*1b60*/  UIADD3 UR6, UPT, UPT, UR6, 0x1, URZ ;  /* 0x0000000106067890 */ /* 0x000fe2000fffe0ff */
[----:B------:R-:W-:-:S03]  /*1b70*/  UMOV UR4, UR5 ;  /* 0x0000000500047c82 */ /* 0x000fc60008000000 */
[----:B------:R-:W-:Y:S01]  /*1b80*/  UISETP.NE.AND UP0, UPT, UR6, UR21, UPT ;  /* 0x000000150600728c */ /* 0x000fe2000bf05270 */
[----:B------:R3:W-:Y:S01]  /*1b90*/  UTMALDG.3D [UR8], [UR14], desc[UR18] ;  /* 0x000012080e0075b4 */ /* 0x0007e20008011000 */
[----:B-1----:R-:W-:-:S07]  /*1ba0*/  UMOV UR13, UR21 ;  /* 0x00000015000d7c82 */ /* 0x002fce0008000000 */
[----:B---3--:R-:W-:Y:S05]  /*1bb0*/  BRA.U UP0, `(.L_x_31) ;  /* 0xfffffffd004c7547 */ /* 0x008fea000b83ffff */
.L_x_25:
[----:B------:R-:W-:Y:S01]  /*1bc0*/  ULEA UR4, UR5, UR7, 0x3 ;  /* 0x0000000705047291 */ /* 0x000fe2000f8e18ff */
[----:B-1----:R-:W-:Y:S01]  /*1bd0*/  SHF.L.U32 R0, R12, 0x1f, RZ ;  /* 0x0000001f0c007819 */ /* 0x002fe200000006ff */
[----:B------:R-:W-:Y:S01]  /*1be0*/  @!P1 SYNCS.ARRIVE.TRANS64.A1T0 RZ, [UR7+0x48], RZ ;  /* 0x000048ffffff99a7 */ /* 0x000fe20008100007 */
[----:B------:R-:W-:-:S06]  /*1bf0*/  UISETP.GT.AND UP0, UPT, UR43, UR42, UPT ;  /* 0x0000002a2b00728c */ /* 0x000fcc000bf04270 */
[----:B--2-4-:R1:W2:Y:S03]  /*1c00*/  SYNCS.PHASECHK.TRANS64.TRYWAIT P0, [UR4+0x18], R0 ;  /* 0x00001800ff0075a7 */ /* 0x0142a60008001104 */
[----:B------:R-:W-:Y:S05]  /*1c10*/  BRA.U !UP0, `(.L_x_32) ;  /* 0x0000000108bc7547 */ /* 0x000fea000b800000 */
[----:B------:R-:W-:Y:S01]  /*1c20*/  UIADD3 UR25, UPT, UPT, UR44, UR13, URZ ;  /* 0x0000000d2c197290 */ /* 0x000fe2000fffe0ff */
[----:B------:R-:W-:-:S11]  /*1c30*/  UMOV UR4, UR5 ;  /* 0x0000000500047c82 */ /* 0x000fd60008000000 */
.L_x_38:
[----:B------:R-:W-:Y:S01]  /*1c40*/  ULEA UR17, UR4, UR7, 0x3 ;  /* 0x0000000704117291 */ /* 0x000fe2000f8e18ff */
[----:B--2---:R-:W-:Y:S01]  /*1c50*/  @!P3 MOV R2, 0x3000 ;  /* 0x000030000002b802 */ /* 0x004fe20000000f00 */
[----:B--2-4-:R-:W-:Y:S10]  /*1c60*/  @P0 BRA `(.L_x_33) ;  /* 0x00000000000c0947 */ /* 0x014ff40003800000 */
[----:B------:R-:W-:-:S04]  /*1c70*/  SHF.L.U32 R3, R12, 0x1f, RZ ;  /* 0x0000001f0c037819 */ /* 0x000fc800000006ff */
[----:B------:R-:W2:Y:S02]  /*1c80*/  SYNCS.PHASECHK.TRANS64.TRYWAIT P0, [UR17+0x18], R3 ;  /* 0x00001803ff0075a7 */ /* 0x000ea40008001111 */
[----:B--2---:R-:W-:Y:S05]  /*1c90*/  @!P0 BRA `(.L_x_34) ;  /* 0x0000005000708947 */ /* 0x004fea0003800000 */
.L_x_33:
[----:B------:R2:W-:Y:S01]  /*1ca0*/  @!P3 SYNCS.ARRIVE.TRANS64 RZ, [UR17], R2 ;  /* 0x00000002ffffb9a7 */ /* 0x0005e20008000011 */
[----:B------:R-:W-:-:S04]  /*1cb0*/  ULOP3.LUT UR5, UR24, 0x2, URZ, 0xfc, !UPT ;  /* 0x0000000218057892 */ /* 0x000fc8000f8efcff */
[----:B------:R-:W-:-:S09]  /*1cc0*/  UISETP.NE.AND UP0, UPT, UR5, 0x2, UPT ;  /* 0x000000020500788c */ /* 0x000fd2000bf05270 */
[----:B------:R-:W-:Y:S05]  /*1cd0*/  BRA.U UP0, `(.L_x_35) ;  /* 0x0000000100047547 */ /* 0x000fea000b800000 */
[----:B------:R-:W-:Y:S05]  /*1ce0*/  BPT.TRAP 0x1 ;  /* 0x000000040000795c */ /* 0x000fea0000300000 */
.L_x_35:
[----:B------:R-:W-:Y:S04]  /*1cf0*/  BSSY.RECONVERGENT B0, `(.L_x_36) ;  /* 0x0000003000007945 */ /* 0x000fe80003800200 */
[----:B------:R-:W-:Y:S05]  /*1d00*/  @P2 BRA `(.L_x_37) ;  /* 0x0000000000042947 */ /* 0x000fea0003800000 */
[----:B------:R-:W-:Y:S05]  /*1d10*/  BPT.TRAP 0x1 ;  /* 0x000000040000795c */ /* 0x000fea0000300000 */
.L_x_37:
[----:B------:R-:W-:Y:S05]  /*1d20*/  BSYNC.RECONVERGENT B0 ;  /* 0x0000000000007941 */ /* 0x000fea0003800200 */
.L_x_36:
[----:B------:R-:W-:Y:S02]  /*1d30*/  UIADD3 UR5, UPT, UPT, UR4, 0x1, URZ ;  /* 0x0000000104057890 */ /* 0x000fe4000fffe0ff */
[----:B------:R-:W-:Y:S02]  /*1d40*/  UIADD3 UR14, UP1, UPT, UR26, 0x80, URZ ;  /* 0x000000801a0e7890 */ /* 0x000fe4000ff3e0ff */
[----:B------:R-:W-:Y:S02]  /*1d50*/  UISETP.NE.AND UP0, UPT, UR5, 0x3, UPT ;  /* 0x000000030500788c */ /* 0x000fe4000bf05270 */
[----:B------:R-:W-:Y:S02]  /*1d60*/  USHF.L.U32 UR18, UR13, 0x6, URZ ;  /* 0x000000060d127899 */ /* 0x000fe400080006ff */
[----:B------:R-:W-:Y:S02]  /*1d70*/  USEL UR8, URZ, 0x1, UP0 ;  /* 0x00000001ff087887 */ /* 0x000fe40008000000 */
[----:B------:R-:W-:-:S02]  /*1d80*/  USEL UR5, UR5, URZ, UP0 ;  /* 0x000000ff05057287 */ /* 0x000fc40008000000 */
[----:B------:R-:W-:Y:S02]  /*1d90*/  UIADD3 UR22, UP0, UPT, UR26, 0x180, URZ ;  /* 0x000001801a167890 */ /* 0x000fe4000ff1e0ff */
[----:B------:R-:W-:Y:S01]  /*1da0*/  LOP3.LUT R12, R12, UR8, RZ, 0x3c, !PT ;  /* 0x000000080c0c7c12 */ /* 0x000fe2000f8e3cff */
[----:B------:R-:W-:Y:S02]  /*1db0*/  ULEA UR6, UR5, UR7, 0x3 ;  /* 0x0000000705067291 */ /* 0x000fe4000f8e18ff */
[----:B------:R-:W-:Y:S01]  /*1dc0*/  ULEA UR8, UR4, UR7, 0xc ;  /* 0x0000000704087291 */ /* 0x000fe2000f8e60ff */
[----:B-1----:R-:W-:Y:S01]  /*1dd0*/  SHF.L.U32 R0, R12, 0x1f, RZ ;  /* 0x0000001f0c007819 */ /* 0x002fe200000006ff */
[----:B------:R-:W-:Y:S02]  /*1de0*/  ULEA UR16, UR4, UR29, 0xd ;  /* 0x0000001d04107291 */ /* 0x000fe4000f8e68ff */
[----:B------:R-:W-:Y:S02]  /*1df0*/  UIADD3.X UR15, UPT, UPT, URZ, UR27, URZ, UP1, !UPT ;  /* 0x0000001bff0f7290 */ /* 0x000fe40008ffe4ff */
[----:B------:R-:W-:Y:S01]  /*1e00*/  UIADD3 UR8, UPT, UPT, UR8, 0xa400, URZ ;  /* 0x0000a40008087890 */ /* 0x000fe2000fffe0ff */
[----:B------:R3:W4:Y:S01]  /*1e10*/  SYNCS.PHASECHK.TRANS64.TRYWAIT P0, [UR6+0x18], R0 ;  /* 0x00001800ff0075a7 */ /* 0x0007220008001106 */
[----:B------:R-:W-:Y:S01]  /*1e20*/  UIADD3.X UR23, UPT, UPT, URZ, UR27, URZ, UP0, !UPT ;  /* 0x0000001bff177290 */ /* 0x000fe200087fe4ff */
[----:B------:R-:W-:Y:S01]  /*1e30*/  UMOV UR6, 0x30000 ;  /* 0x0003000000067882 */ /* 0x000fe20000000000 */
[----:B------:R-:W-:Y:S01]  /*1e40*/  UMOV UR30, 0x0 ;  /* 0x00000000001e7882 */ /* 0x000fe20000000000 */
[----:B------:R-:W-:Y:S01]  /*1e50*/  UMOV UR31, 0x10000000 ;  /* 0x10000000001f7882 */ /* 0x000fe20000000000 */
[----:B------:R-:W-:Y:S01]  /*1e60*/  UMOV UR19, UR35 ;  /* 0x0000002300137c82 */ /* 0x000fe20008000000 */
[----:B------:R-:W-:Y:S01]  /*1e70*/  UMOV UR20, UR36 ;  /* 0x0000002400147c82 */ /* 0x000fe20008000000 */
[----:B------:R-:W-:Y:S01]  /*1e80*/  UMOV UR12, UR36 ;  /* 0x00000024000c7c82 */ /* 0x000fe20008000000 */
[----:B------:R-:W-:Y:S01]  /*1e90*/  UMOV UR9, UR17 ;  /* 0x0000001100097c82 */ /* 0x000fe20008000000 */
[----:B------:R-:W-:Y:S01]  /*1ea0*/  UMOV UR10, UR18 ;  /* 0x00000012000a7c82 */ /* 0x000fe20008000000 */
[----:B------:R3:W-:Y:S01]  /*1eb0*/  UTMALDG.3D.MULTICAST [UR16], [UR14], UR6, desc[UR30] ;  /* 0x00001e100e0073b4 */ /* 0x0007e20008011806 */
[----:B------:R-:W-:Y:S01]  /*1ec0*/  UIADD3 UR13, UPT, UPT, UR13, 0x1, URZ ;  /* 0x000000010d0d7890 */ /* 0x000fe2000fffe0ff */
[----:B------:R-:W-:-:S03]  /*1ed0*/  UMOV UR4, UR5 ;  /* 0x0000000500047c82 */ /* 0x000fc60008000000 */
[----:B------:R-:W-:Y:S01]  /*1ee0*/  UISETP.NE.AND UP0, UPT, UR13, UR25, UPT ;  /* 0x000000190d00728c */ /* 0x000fe2000bf05270 */
[----:B------:R3:W-:Y:S08]  /*1ef0*/  UTMALDG.3D [UR8], [UR22], desc[UR30] ;  /* 0x00001e08160075b4 */ /* 0x0007f00008011000 */
[----:B---3--:R-:W-:Y:S05]  /*1f00*/  BRA.U UP0, `(.L_x_38) ;  /* 0xfffffffd004c7547 */ /* 0x008fea000b83ffff */
.L_x_32:
[C---:B------:R-:W-:Y:S01]  /*1f10*/  LEA R3, R11.reuse, UR7, 0x3 ;  /* 0x000000070b037c11 */ /* 0x040fe2000f8e18ff */
[----:B------:R-:W-:Y:S01]  /*1f20*/  NOP ;  /* 0x0000000000007918 */ /* 0x000fe20000000000 */
[----:B-1----:R-:W-:Y:S02]  /*1f30*/  SHF.L.U32 R0, R10, 0x1f, RZ ;  /* 0x0000001f0a007819 */ /* 0x002fe400000006ff */
[----:B------:R-:W-:Y:S02]  /*1f40*/  LEA R4, R11, UR7, 0x4 ;  /* 0x000000070b047c11 */ /* 0x000fe4000f8e20ff */
[----:B--2-4-:R-:W1:Y:S02]  /*1f50*/  SYNCS.PHASECHK.TRANS64.TRYWAIT P0, [R3+URZ+0x50], R0 ;  /* 0x00005000030075a7 */ /* 0x014e6400080011ff */
[----:B-1----:R-:W-:Y:S05]  /*1f60*/  @!P0 BRA `(.L_x_39) ;  /* 0x0000004c00d48947 */ /* 0x002fea0003800000 */
.L_x_104:
[----:B------:R-:W2:Y:S01]  /*1f70*/  LDS.128 R4, [R4+0xe0] ;  /* 0x0000e00004047984 */ /* 0x000ea20000000c00 */
[----:B------:R-:W-:Y:S01]  /*1f80*/  UISETP.GE.AND UP0, UPT, UR40, 0x1, UPT ;  /* 0x000000012800788c */ /* 0x000fe2000bf06270 */
[----:B------:R-:W-:Y:S01]  /*1f90*/  @!PT LDS RZ, [RZ] ;  /* 0x00000000fffff984 */ /* 0x000fe20000000800 */
[----:B------:R-:W-:Y:S01]  /*1fa0*/  @!PT LDS RZ, [RZ] ;  /* 0x00000000fffff984 */ /* 0x000fe20000000800 */
[----:B------:R-:W-:Y:S01]  /*1fb0*/  @!PT LDS RZ, [RZ] ;  /* 0x00000000fffff984 */ /* 0x000fe20000000800 */
[----:B------:R-:W-:Y:S01]  /*1fc0*/  @!PT LDS RZ, [RZ] ;  /* 0x00000000fffff984 */ /* 0x000fe20000000800 */
[----:B------:R3:W-:Y:S06]  /*1fd0*/  MEMBAR.ALL.CTA ;  /* 0x0000000000007992 */ /* 0x0007ec0000008000 */
[----:B---3--:R-:W3:Y:S01]  /*1fe0*/  FENCE.VIEW.ASYNC.S ;  /* 0x00000000000073c6 */ /* 0x008ee20000000000 */
[----:B--2---:R-:W-:-:S13]  /*1ff0*/  LOP3.LUT P0, RZ, R6, 0x1, RZ, 0xc0, !PT ;  /* 0x0000000106ff7812 */ /* 0x004fda000780c0ff */
[----:B---3--:R-:W-:Y:S01]  /*2000*/  VOTEU.ANY UP1, P0 ;  /* 0x0000000000ff7886 */ /* 0x008fe20000020100 */
[----:B------:R-:W-:-:S13]  /*2010*/  PLOP3.LUT P0, PT, PT, PT, UP1, 0x80, 0x8 ;  /* 0x000000000008781c */ /* 0x000fda0003f0f018 */
[----:B-1----:R-:W-:Y:S02]  /*2020*/  @P0 LOP3.LUT R0, R5, 0xffff, RZ, 0xc0, !PT ;  /* 0x0000ffff05000812 */ /* 0x002fe400078ec0ff */
[----:B------:R-:W-:Y:S02]  /*2030*/  @P0 MOV R2, R4 ;  /* 0x0000000400020202 */ /* 0x000fe40000000f00 */
[----:B------:R-:W-:Y:S01]  /*2040*/  @P0 R2UR UR6, R0 ;  /* 0x00000000000602ca */ /* 0x000fe200000e0000 */
[----:B------:R-:W-:Y:S01]  /*2050*/  VIADD R0, R3, 0x60 ;  /* 0x0000006003007836 */ /* 0x000fe20000000000 */
[----:B------:R-:W-:Y:S02]  /*2060*/  @P0 SHF.R.U32.HI R4, RZ, 0x10, R5 ;  /* 0x00000010ff040819 */ /* 0x000fe40000011605 */
[----:B------:R-:W-:Y:S02]  /*2070*/  @P0 R2UR UR8, R2 ;  /* 0x00000000020802ca */ /* 0x000fe400000e0000 */
[----:B------:R-:W-:-:S02]  /*2080*/  PRMT R0, RZ, 0x654, R0 ;  /* 0x00000654ff007816 */ /* 0x000fc40000000000 */
[----:B------:R-:W-:Y:S02]  /*2090*/  @P0 R2UR UR4, R4 ;  /* 0x00000000040402ca */ /* 0x000fe400000e0000 */
[----:B------:R1:W-:Y:S03]  /*20a0*/  SYNCS.ARRIVE.TRANS64.RED.A1T0 RZ, [R0+URZ], RZ ;  /* 0x000000ff00ff79a7 */ /* 0x0003e600081004ff */
[----:B------:R-:W-:-:S04]  /*20b0*/  @UP1 UMOV UR37, UR6 ;  /* 0x0000000600251c82 */ /* 0x000fc80008000000 */
[----:B------:R-:W-:-:S04]  /*20c0*/  @UP1 UMOV UR38, UR8 ;  /* 0x0000000800261c82 */ /* 0x000fc80008000000 */
[----:B------:R-:W-:Y:S01]  /*20d0*/  @UP1 UMOV UR36, UR4 ;  /* 0x0000000400241c82 */ /* 0x000fe20008000000 */
[----:B------:R-:W-:Y:S05]  /*20e0*/  BRA.U !UP0, `(.L_x_40) ;  /* 0x0000000108d47547 */ /* 0x000fea000b800000 */
[----:B------:R-:W2:Y:S01]  /*20f0*/  LDCU.128 UR12, c[0x0][0xb10] ;  /* 0x00016200ff0c77ac */ /* 0x000ea20008000c00 */
[----:B------:R-:W3:Y:S01]  /*2100*/  LDCU UR25, c[0x0][0xb20] ;  /* 0x00016400ff1977ac */ /* 0x000ee20008000800 */
[----:B------:R-:W4:Y:S01]  /*2110*/  LDCU UR20, c[0x0][0xb0c] ;  /* 0x00016180ff1477ac */ /* 0x000f220008000800 */
[----:B------:R-:W1:Y:S01]  /*2120*/  LDCU.64 UR10, c[0x0][0xb28] ;  /* 0x00016500ff0a77ac */ /* 0x000e620008000a00 */
[----:B------:R-:W-:Y:S02]  /*2130*/  UISETP.NE.AND UP3, UPT, UR40, 0x1, UPT ;  /* 0x000000012800788c */ /* 0x000fe4000bf65270 */
[----:B--2---:R-:W-:Y:S02]  /*2140*/  UIMAD.WIDE.U32 UR16, UR39, UR15, URZ ;  /* 0x0000000f271072a5 */ /* 0x004fe4000f8e00ff */
[----:B------:R-:W-:Y:S02]  /*2150*/  UIMAD.WIDE.U32 UR8, UR41, UR12, URZ ;  /* 0x0000000c290872a5 */ /* 0x000fe4000f8e00ff */
[----:B------:R-:W-:-:S02]  /*2160*/  UISETP.NE.AND UP0, UPT, UR14, 0x1, UPT ;  /* 0x000000010e00788c */ /* 0x000fc4000bf05270 */
[----:B------:R-:W-:Y:S01]  /*2170*/  UIMAD.WIDE.U32 UR22, UR37, UR15, URZ ;  /* 0x0000000f251672a5 */ /* 0x000fe2000f8e00ff */
[----:B------:R-:W-:Y:S02]  /*2180*/  UMOV UR16, UR17 ;  /* 0x0000001100107c82 */ /* 0x000fe40008000000 */
[----:B------:R-:W-:Y:S01]  /*2190*/  UMOV UR8, UR9 ;  /* 0x0000000900087c82 */ /* 0x000fe20008000000 */
[----:B---3--:R-:W-:Y:S02]  /*21a0*/  USHF.R.U32.HI UR16, URZ, UR25, UR16 ;  /* 0x00000019ff107299 */ /* 0x008fe40008011610 */
[----:B----4-:R-:W-:Y:S02]  /*21b0*/  UISETP.NE.AND UP2, UPT, UR20, 0x1, UPT ;  /* 0x000000011400788c */ /* 0x010fe4000bf45270 */
[----:B------:R-:W-:Y:S02]  /*21c0*/  USHF.R.U32.HI UR8, URZ, UR13, UR8 ;  /* 0x0000000dff087299 */ /* 0x000fe40008011608 */
[----:B------:R-:W-:-:S02]  /*21d0*/  USEL UR6, UR39, UR16, !UP0 ;  /* 0x0000001027067287 */ /* 0x000fc4000c000000 */
[----:B------:R-:W-:Y:S02]  /*21e0*/  USEL UR8, UR41, UR8, !UP2 ;  /* 0x0000000829087287 */ /* 0x000fe4000d000000 */
[----:B-1----:R-:W-:Y:S01]  /*21f0*/  UIMAD.WIDE.U32 UR16, UR6, UR10, URZ ;  /* 0x0000000a061072a5 */ /* 0x002fe2000f8e00ff */
[----:B------:R-:W-:Y:S01]  /*2200*/  UMOV UR4, UR23 ;  /* 0x0000001700047c82 */ /* 0x000fe20008000000 */
[----:B------:R-:W-:Y:S02]  /*2210*/  UIMAD.WIDE.U32 UR18, UR38, UR12, URZ ;  /* 0x0000000c261272a5 */ /* 0x000fe4000f8e00ff */
[----:B------:R-:W-:-:S03]  /*2220*/  UIMAD.WIDE.U32 UR22, UR8, UR10, URZ ;  /* 0x0000000a081672a5 */ /* 0x000fc6000f8e00ff */
[----:B------:R-:W-:Y:S01]  /*2230*/  UMOV UR16, UR17 ;  /* 0x0000001100107c82 */ /* 0x000fe20008000000 */
[----:B------:R-:W-:Y:S02]  /*2240*/  USHF.R.U32.HI UR4, URZ, UR25, UR4 ;  /* 0x00000019ff047299 */ /* 0x000fe40008011604 */
[----:B------:R-:W-:Y:S01]  /*2250*/  @UP3 USHF.R.U32.HI UR6, URZ, UR11, UR16 ;  /* 0x0000000bff063299 */ /* 0x000fe20008011610 */
[----:B------:R-:W-:Y:S01]  /*2260*/  UMOV UR18, UR19 ;  /* 0x0000001300127c82 */ /* 0x000fe20008000000 */
[----:B------:R-:W-:Y:S01]  /*2270*/  UMOV UR22, UR23 ;  /* 0x0000001700167c82 */ /* 0x000fe20008000000 */
[----:B------:R-:W-:Y:S02]  /*2280*/  USHF.R.U32.HI UR13, URZ, UR13, UR18 ;  /* 0x0000000dff0d7299 */ /* 0x000fe40008011612 */
[----:B------:R-:W-:Y:S02]  /*2290*/  USEL UR4, UR37, UR4, !UP0 ;  /* 0x0000000425047287 */ /* 0x000fe4000c000000 */
[----:B------:R-:W-:-:S02]  /*22a0*/  @UP3 USHF.R.U32.HI UR8, URZ, UR11, UR22 ;  /* 0x0000000bff083299 */ /* 0x000fc40008011616 */
[----:B------:R-:W-:Y:S02]  /*22b0*/  UIMAD UR9, UR40, UR6, URZ ;  /* 0x00000006280972a4 */ /* 0x000fe4000f8e02ff */
[----:B------:R-:W-:Y:S02]  /*22c0*/  USEL UR6, UR38, UR13, !UP2 ;  /* 0x0000000d26067287 */ /* 0x000fe4000d000000 */
[----:B------:R-:W-:Y:S02]  /*22d0*/  UIMAD UR12, UR40, UR8, URZ ;  /* 0x00000008280c72a4 */ /* 0x000fe4000f8e02ff */
[----:B------:R-:W-:Y:S02]  /*22e0*/  UISETP.GE.AND UP0, UPT, UR4, UR9, UPT ;  /* 0x000000090400728c */ /* 0x000fe4000bf06270 */
[----:B------:R-:W-:Y:S02]  /*22f0*/  UIMAD.WIDE.U32 UR16, UR4, UR10, URZ ;  /* 0x0000000a041072a5 */ /* 0x000fe4000f8e00ff */
[----:B------:R-:W-:-:S02]  /*2300*/  UISETP.GE.OR UP0, UPT, UR6, UR12, UP0 ;  /* 0x0000000c0600728c */ /* 0x000fc40008706670 */
        /* <DEDUP_REMOVED lines=19> */
.L_x_40:
[----:B------:R-:W2:Y:S02]  /*2440*/  LDCU UR4, c[0x0][0xb30] ;  /* 0x00016600ff0477ac */ /* 0x000ea40008000800 */
[----:B--2---:R-:W-:-:S09]  /*2450*/  UISETP.NE.AND UP0, UPT, UR4, 0x1, UPT ;  /* 0x000000010400788c */ /* 0x004fd2000bf05270 */
[----:B------:R-:W-:Y:S05]  /*2460*/  BRA.U UP0, `(.L_x_41) ;  /* 0x0000000100447547 */ /* 0x000fea000b800000 */
[----:B------:R-:W2:Y:S01]  /*2470*/  LDCU.128 UR12, c[0x0][0xb10] ;  /* 0x00016200ff0c77ac */ /* 0x000ea20008000c00 */
[----:B------:R-:W3:Y:S01]  /*2480*/  LDCU UR16, c[0x0][0xb0c] ;  /* 0x00016180ff1077ac */ /* 0x000ee20008000800 */
[----:B------:R-:W4:Y:S01]  /*2490*/  LDCU UR17, c[0x0][0xb20] ;  /* 0x00016400ff1177ac */ /* 0x000f220008000800 */
[----:B--2---:R-:W-:Y:S02]  /*24a0*/  UIMAD.WIDE.U32 UR10, UR38, UR12, URZ ;  /* 0x0000000c260a72a5 */ /* 0x004fe4000f8e00ff */
[----:B------:R-:W-:Y:S02]  /*24b0*/  UIMAD.WIDE.U32 UR8, UR37, UR15, URZ ;  /* 0x0000000f250872a5 */ /* 0x000fe4000f8e00ff */
[----:B---3--:R-:W-:Y:S02]  /*24c0*/  UISETP.NE.AND UP2, UPT, UR16, 0x1, UPT ;  /* 0x000000011000788c */ /* 0x008fe4000bf45270 */
[----:B------:R-:W-:Y:S01]  /*24d0*/  UISETP.NE.AND UP0, UPT, UR14, 0x1, UPT ;  /* 0x000000010e00788c */ /* 0x000fe2000bf05270 */
[----:B------:R-:W-:-:S02]  /*24e0*/  UMOV UR6, UR11 ;  /* 0x0000000b00067c82 */ /* 0x000fc40008000000 */
[----:B------:R-:W-:Y:S01]  /*24f0*/  UMOV UR4, UR9 ;  /* 0x0000000900047c82 */ /* 0x000fe20008000000 */
[----:B------:R-:W-:Y:S02]  /*2500*/  USHF.R.U32.HI UR6, URZ, UR13, UR6 ;  /* 0x0000000dff067299 */ /* 0x000fe40008011606 */
[----:B----4-:R-:W-:Y:S02]  /*2510*/  USHF.R.U32.HI UR4, URZ, UR17, UR4 ;  /* 0x00000011ff047299 */ /* 0x010fe40008011604 */
[----:B------:R-:W-:Y:S02]  /*2520*/  USEL UR6, UR38, UR6, !UP2 ;  /* 0x0000000626067287 */ /* 0x000fe4000d000000 */
[----:B------:R-:W-:-:S04]  /*2530*/  USEL UR4, UR37, UR4, !UP0 ;  /* 0x0000000425047287 */ /* 0x000fc8000c000000 */
[----:B------:R-:W-:Y:S02]  /*2540*/  UIADD3 UR8, UPT, UPT, UR6, -UR4, URZ ;  /* 0x8000000406087290 */ /* 0x000fe4000fffe0ff */
[----:B------:R-:W-:Y:S02]  /*2550*/  UIADD3 UR4, UPT, UPT, -UR6, UR4, URZ ;  /* 0x0000000406047290 */ /* 0x000fe4000fffe1ff */
[----:B------:R-:W-:Y:S02]  /*2560*/  UIMAD UR37, UR8, UR14, UR37 ;  /* 0x0000000e082572a4 */ /* 0x000fe4000f8e0225 */
[----:B------:R-:W-:-:S12]  /*2570*/  UIMAD UR38, UR4, UR16, UR38 ;  /* 0x00000010042672a4 */ /* 0x000fd8000f8e0226 */
.L_x_41:
[----:B------:R-:W-:Y:S01]  /*2580*/  VIADD R11, R11, 0x1 ;  /* 0x000000010b0b7836 */ /* 0x000fe20000000000 */
[----:B------:R-:W-:Y:S01]  /*2590*/  PLOP3.LUT P1, PT, PT, PT, PT, 0x80, 0x8 ;  /* 0x000000000008781c */ /* 0x000fe20003f2f070 */
[----:B------:R-:W-:Y:S02]  /*25a0*/  UIADD3 UR46, UPT, UPT, UR38, UR58, URZ ;  /* 0x0000003a262e7290 */ /* 0x000fe4000fffe0ff */
[----:B------:R-:W-:Y:S01]  /*25b0*/  UIADD3 UR45, UPT, UPT, UR37, UR55, URZ ;  /* 0x00000037252d7290 */ /* 0x000fe2000fffe0ff */
[----:B------:R-:W-:-:S04]  /*25c0*/  ISETP.NE.AND P0, PT, R11, 0x2, PT ;  /* 0x000000020b00780c */ /* 0x000fc80003f05270 */
[----:B-1----:R-:W-:Y:S02]  /*25d0*/  SEL R0, RZ, 0x1, P0 ;  /* 0x00000001ff007807 */ /* 0x002fe40000000000 */
[----:B------:R-:W-:Y:S02]  /*25e0*/  SEL R11, R11, RZ, P0 ;  /* 0x000000ff0b0b7207 */ /* 0x000fe40000000000 */
[----:B------:R-:W-:Y:S01]  /*25f0*/  LOP3.LUT R10, R10, R0, RZ, 0x3c, !PT ;  /* 0x000000000a0a7212 */ /* 0x000fe200078e3cff */
[----:B------:R-:W-:Y:S06]  /*2600*/  BRA.U UP1, `(.L_x_42) ;  /* 0xfffffff101607547 */ /* 0x000fec000b83ffff */
[----:B------:R-:W-:Y:S01]  /*2610*/  UIADD3 UR7, UPT, UPT, UR7, 0x18, URZ ;  /* 0x0000001807077890 */ /* 0x000fe2000fffe0ff */
[----:B------:R-:W-:-:S03]  /*2620*/  SHF.L.U32 R2, R12, 0x1f, RZ ;  /* 0x0000001f0c027819 */ /* 0x000fc600000006ff */
[----:B------:R-:W-:-:S09]  /*2630*/  ULEA UR4, UR5, UR7, 0x3 ;  /* 0x0000000705047291 */ /* 0x000fd2000f8e18ff */
[----:B------:R-:W1:Y:S02]  /*2640*/  SYNCS.PHASECHK.TRANS64.TRYWAIT P0, [UR4], R2 ;  /* 0x00000002ff0075a7 */ /* 0x000e640008001104 */
[----:B-1----:R-:W-:Y:S05]  /*2650*/  @!P0 BRA `(.L_x_43) ;  /* 0x00000048002c8947 */ /* 0x002fea0003800000 */
.L_x_106:
[----:B------:R-:W-:-:S04]  /*2660*/  UIADD3 UR4, UPT, UPT, UR5, 0x1, URZ ;  /* 0x0000000105047890 */ /* 0x000fc8000fffe0ff */
[----:B------:R-:W-:-:S04]  /*2670*/  UISETP.NE.AND UP0, UPT, UR4, 0x3, UPT ;  /* 0x000000030400788c */ /* 0x000fc8000bf05270 */
[----:B------:R-:W-:Y:S02]  /*2680*/  USEL UR6, URZ, 0x1, UP0 ;  /* 0x00000001ff067887 */ /* 0x000fe40008000000 */
[----:B------:R-:W-:-:S04]  /*2690*/  USEL UR4, UR4, URZ, UP0 ;  /* 0x000000ff04047287 */ /* 0x000fc80008000000 */
[----:B------:R-:W-:Y:S01]  /*26a0*/  ULEA UR5, UR4, UR7, 0x3 ;  /* 0x0000000704057291 */ /* 0x000fe2000f8e18ff */
[----:B------:R-:W-:-:S04]  /*26b0*/  LOP3.LUT R12, R12, UR6, RZ, 0x3c, !PT ;  /* 0x000000060c0c7c12 */ /* 0x000fc8000f8e3cff */
[----:B-1----:R-:W-:-:S04]  /*26c0*/  SHF.L.U32 R2, R12, 0x1f, RZ ;  /* 0x0000001f0c027819 */ /* 0x002fc800000006ff */
[----:B------:R-:W1:Y:S02]  /*26d0*/  SYNCS.PHASECHK.TRANS64.TRYWAIT P0, [UR5], R2 ;  /* 0x00000002ff0075a7 */ /* 0x000e640008001105 */
[----:B-1----:R-:W-:Y:S05]  /*26e0*/  @!P0 BRA `(.L_x_44) ;  /* 0x0000004800208947 */ /* 0x002fea0003800000 */
.L_x_108:
[----:B------:R-:W-:-:S04]  /*26f0*/  UIADD3 UR4, UPT, UPT, UR4, 0x1, URZ ;  /* 0x0000000104047890 */ /* 0x000fc8000fffe0ff */
[----:B------:R-:W-:-:S04]  /*2700*/  UISETP.NE.AND UP0, UPT, UR4, 0x3, UPT ;  /* 0x000000030400788c */ /* 0x000fc8000bf05270 */
[----:B------:R-:W-:Y:S02]  /*2710*/  USEL UR5, URZ, 0x1, UP0 ;  /* 0x00000001ff057887 */ /* 0x000fe40008000000 */
[----:B------:R-:W-:-:S04]  /*2720*/  USEL UR4, UR4, URZ, UP0 ;  /* 0x000000ff04047287 */ /* 0x000fc80008000000 */
[----:B------:R-:W-:Y:S01]  /*2730*/  ULEA UR4, UR4, UR7, 0x3 ;  /* 0x0000000704047291 */ /* 0x000fe2000f8e18ff */
[----:B-1----:R-:W-:-:S04]  /*2740*/  LOP3.LUT R2, R12, UR5, RZ, 0x3c, !PT ;  /* 0x000000050c027c12 */ /* 0x002fc8000f8e3cff */
[----:B------:R-:W-:Y:S01]  /*2750*/  SHF.L.U32 R2, R2, 0x1f, RZ ;  /* 0x0000001f02027819 */ /* 0x000fe200000006ff */
[----:B------:R-:W-:-:S07]  /*2760*/  IMAD.U32 R0, RZ, RZ, UR4 ;  /* 0x00000004ff007e24 */ /* 0x000fce000f8e00ff */
.L_x_45:
[----:B-1----:R1:W2:Y:S02]  /*2770*/  SYNCS.PHASECHK.TRANS64.TRYWAIT P0, [R0+URZ], R2 ;  /* 0x00000002000075a7 */ /* 0x0022a400080011ff */
[----:B--2---:R-:W-:Y:S05]  /*2780*/  @!P0 NANOSLEEP.SYNCS 0x989680 ;  /* 0x009896800000895d */ /* 0x004fea0003900000 */
[----:B------:R-:W2:Y:S02]  /*2790*/  @!P0 SYNCS.PHASECHK.TRANS64 P0, [R0+URZ], R2 ;  /* 0x00000002000085a7 */ /* 0x000ea400080010ff */
[----:B--2---:R-:W-:Y:S05]  /*27a0*/  @P0 EXIT ;  /* 0x000000000000094d */ /* 0x004fea0003800000 */
[----:B------:R-:W-:Y:S05]  /*27b0*/  BRA `(.L_x_45) ;  /* 0xfffffffc00ec7947 */ /* 0x000fea000383ffff */
.L_x_22:
[----:B------:R-:W-:-:S04]  /*27c0*/  UISETP.NE.AND UP0, UPT, UR61, URZ, UPT ;  /* 0x000000ff3d00728c */ /* 0x000fc8000bf05270 */
[----:B------:R-:W-:-:S09]  /*27d0*/  UISETP.NE.OR UP0, UPT, UR22, 0x1, UP0 ;  /* 0x000000011600788c */ /* 0x000fd20008705670 */
[----:B------:R-:W-:Y:S05]  /*27e0*/  BRA.U UP0, `(.L_x_46) ;  /* 0x0000000500487547 */ /* 0x000fea000b800000 */
[----:B------:R-:W-:Y:S01]  /*27f0*/  ISETP.GE.U32.AND P2, PT, R0, 0x2, PT ;  /* 0x000000020000780c */ /* 0x000fe20003f46070 */
[----:B------:R-:W-:Y:S01]  /*2800*/  IMAD.MOV.U32 R12, RZ, RZ, 0x1 ;  /* 0x00000001ff0c7424 */ /* 0x000fe200078e00ff */
[----:B------:R-:W-:Y:S02]  /*2810*/  CS2R R10, SRZ ;  /* 0x00000000000a7805 */ /* 0x000fe4000001ff00 */
[----:B------:R-:W-:Y:S01]  /*2820*/  CS2R R8, SRZ ;  /* 0x0000000000087805 */ /* 0x000fe2000001ff00 */
[----:B------:R-:W-:Y:S01]  /*2830*/  UMOV UR4, 0x400 ;  /* 0x0000040000047882 */ /* 0x000fe20000000000 */
[----:B------:R-:W-:Y:S01]  /*2840*/  UMOV UR5, URZ ;  /* 0x000000ff00057c82 */ /* 0x000fe20008000000 */
[----:B------:R-:W-:-:S12]  /*2850*/  ULEA UR6, UR61, UR4, 0x18 ;  /* 0x000000043d067291 */ /* 0x000fd8000f8ec0ff */
.L_x_50:
[----:B------:R-:W-:Y:S02]  /*2860*/  LEA R2, R8, UR6, 0x3 ;  /* 0x0000000608027c11 */ /* 0x000fe4000f8e18ff */
[----:B------:R-:W-:-:S03]  /*2870*/  SHF.L.U32 R4, R9, 0x1f, RZ ;  /* 0x0000001f09047819 */ /* 0x000fc600000006ff */
[----:B------:R-:W-:Y:S01]  /*2880*/  VIADD R5, R2, 0xc0 ;  /* 0x000000c002057836 */ /* 0x000fe20000000000 */
[----:B------:R-:W1:Y:S02]  /*2890*/  SYNCS.PHASECHK.TRANS64.TRYWAIT P0, [R2+URZ+0xb0], R4 ;  /* 0x0000b004020075a7 */ /* 0x000e6400080011ff */
[----:B-1----:R-:W-:Y:S05]  /*28a0*/  @!P0 BRA `(.L_x_47) ;  /* 0x0000004400c88947 */ /* 0x002fea0003800000 */
.L_x_109:
[----:B------:R-:W-:Y:S01]  /*28b0*/  ULEA UR4, UR5, UR6, 0x3 ;  /* 0x0000000605047291 */ /* 0x000fe2000f8e18ff */
[----:B-1----:R-:W-:Y:S01]  /*28c0*/  PRMT R2, RZ, 0x654, R5 ;  /* 0x00000654ff027816 */ /* 0x002fe20000000005 */
[----:B------:R-:W-:Y:S01]  /*28d0*/  @!P2 IMAD.MOV.U32 R4, RZ, RZ, 0x10 ;  /* 0x00000010ff04a424 */ /* 0x000fe200078e00ff */
[----:B------:R-:W-:Y:S01]  /*28e0*/  SHF.L.U32 R5, R12, 0x1f, RZ ;  /* 0x0000001f0c057819 */ /* 0x000fe200000006ff */
[----:B------:R-:W-:Y:S01]  /*28f0*/  UIADD3 UR7, UPT, UPT, UR4, 0x50, URZ ;  /* 0x0000005004077890 */ /* 0x000fe2000fffe0ff */
[----:B------:R1:W-:Y:S05]  /*2900*/  SYNCS.ARRIVE.TRANS64.RED.A1T0 RZ, [R2+URZ], RZ ;  /* 0x000000ff02ff79a7 */ /* 0x0003ea00081004ff */
[----:B------:R-:W-:Y:S01]  /*2910*/  IMAD.U32 R6, RZ, RZ, UR7 ;  /* 0x00000007ff067e24 */ /* 0x000fe2000f8e00ff */
[----:B------:R-:W2:Y:S04]  /*2920*/  SYNCS.PHASECHK.TRANS64.TRYWAIT P0, [UR4+0x60], R5 ;  /* 0x00006005ff0075a7 */ /* 0x000ea80008001104 */
[----:B------:R-:W-:Y:S01]  /*2930*/  PRMT R6, R0, 0x654, R6 ;  /* 0x0000065400067816 */ /* 0x000fe20000000006 */
[----:B-12---:R-:W-:Y:S06]  /*2940*/  @!P0 BRA `(.L_x_48) ;  /* 0x0000004400b48947 */ /* 0x006fec0003800000 */
.L_x_111:
[----:B------:R-:W-:Y:S01]  /*2950*/  ULEA UR8, UR5, UR6, 0x4 ;  /* 0x0000000605087291 */ /* 0x000fe2000f8e20ff */
[----:B------:R-:W-:Y:S01]  /*2960*/  SEL R3, R6, R3, !P2 ;  /* 0x0000000306037207 */ /* 0x000fe20005000000 */
[----:B------:R-:W-:Y:S01]  /*2970*/  UIADD3 UR9, UPT, UPT, UR4, 0x50, URZ ;  /* 0x0000005004097890 */ /* 0x000fe2000fffe0ff */
[----:B-1----:R-:W-:Y:S01]  /*2980*/  LEA R2, R11, UR6, 0x3 ;  /* 0x000000060b027c11 */ /* 0x002fe2000f8e18ff */
[----:B------:R-:W-:Y:S01]  /*2990*/  UIADD3 UR8, UPT, UPT, UR8, 0xe0, URZ ;  /* 0x000000e008087890 */ /* 0x000fe2000fffe0ff */
[----:B------:R1:W-:Y:S01]  /*29a0*/  @!P2 SYNCS.ARRIVE.TRANS64.RED RZ, [R3+URZ], R4 ;  /* 0x0000000403ffa9a7 */ /* 0x0003e200080004ff */
[----:B------:R-:W-:Y:S01]  /*29b0*/  UIADD3 UR4, UPT, UPT, UR5, 0x1, URZ ;  /* 0x0000000105047890 */ /* 0x000fe2000fffe0ff */
[----:B------:R-:W-:-:S03]  /*29c0*/  VIADD R8, R8, 0x1 ;  /* 0x0000000108087836 */ /* 0x000fc60000000000 */
[----:B------:R-:W-:Y:S02]  /*29d0*/  UISETP.NE.AND UP0, UPT, UR4, 0x2, UPT ;  /* 0x000000020400788c */ /* 0x000fe4000bf05270 */
[----:B------:R-:W-:Y:S01]  /*29e0*/  ISETP.NE.AND P0, PT, R8, 0x2, PT ;  /* 0x000000020800780c */ /* 0x000fe20003f05270 */
[----:B------:R-:W-:Y:S06]  /*29f0*/  UGETNEXTWORKID.BROADCAST [UR8], [UR9] ;  /* 0x00000000080073ca */ /* 0x000fec0008000100 */
[----:B------:R-:W-:Y:S02]  /*2a00*/  USEL UR7, URZ, 0x1, UP0 ;  /* 0x00000001ff077887 */ /* 0x000fe40008000000 */
[----:B------:R-:W-:-:S04]  /*2a10*/  USEL UR5, UR4, URZ, UP0 ;  /* 0x000000ff04057287 */ /* 0x000fc80008000000 */
[----:B------:R-:W-:Y:S02]  /*2a20*/  LOP3.LUT R12, R12, UR7, RZ, 0x3c, !PT ;  /* 0x000000070c0c7c12 */ /* 0x000fe4000f8e3cff */
[----:B-1----:R-:W-:-:S04]  /*2a30*/  SHF.L.U32 R4, R10, 0x1f, RZ ;  /* 0x0000001f0a047819 */ /* 0x002fc800000006ff */
[----:B------:R-:W1:Y:S02]  /*2a40*/  SYNCS.PHASECHK.TRANS64.TRYWAIT P1, [R2+URZ+0x50], R4 ;  /* 0x00005004020075a7 */ /* 0x000e6400080211ff */
[----:B-1----:R-:W-:Y:S05]  /*2a50*/  @!P1 BRA `(.L_x_49) ;  /* 0x0000004400889947 */ /* 0x002fea0003800000 */
.L_x_112:
[C---:B-1----:R-:W-:Y:S01]  /*2a60*/  LEA R4, R11.reuse, UR6, 0x4 ;  /* 0x000000060b047c11 */ /* 0x042fe2000f8e20ff */
[----:B------:R-:W-:Y:S01]  /*2a70*/  VIADD R2, R2, 0x60 ;  /* 0x0000006002027836 */ /* 0x000fe20000000000 */
[----:B------:R-:W-:Y:S01]  /*2a80*/  SEL R8, R8, RZ, P0 ;  /* 0x000000ff08087207 */ /* 0x000fe20000000000 */
[----:B------:R-:W-:-:S03]  /*2a90*/  VIADD R11, R11, 0x1 ;  /* 0x000000010b0b7836 */ /* 0x000fc60000000000 */
[----:B------:R-:W1:Y:S01]  /*2aa0*/  LDS.128 R4, [R4+0xe0] ;  /* 0x0000e00004047984 */ /* 0x000e620000000c00 */
[----:B------:R-:W-:Y:S02]  /*2ab0*/  PRMT R2, RZ, 0x654, R2 ;  /* 0x00000654ff027816 */ /* 0x000fe40000000002 */
[C---:B------:R-:W-:Y:S01]  /*2ac0*/  ISETP.NE.AND P1, PT, R11.reuse, 0x2, PT ;  /* 0x000000020b00780c */ /* 0x040fe20003f25270 */
[----:B------:R-:W-:Y:S01]  /*2ad0*/  @!PT LDS RZ, [RZ] ;  /* 0x00000000fffff984 */ /* 0x000fe20000000800 */
[----:B------:R-:W-:Y:S01]  /*2ae0*/  @!PT LDS RZ, [RZ] ;  /* 0x00000000fffff984 */ /* 0x000fe20000000800 */
[----:B------:R-:W-:Y:S01]  /*2af0*/  @!PT LDS RZ, [RZ] ;  /* 0x00000000fffff984 */ /* 0x000fe20000000800 */
[----:B------:R-:W-:Y:S01]  /*2b00*/  @!PT LDS RZ, [RZ] ;  /* 0x00000000fffff984 */ /* 0x000fe20000000800 */
[----:B------:R2:W-:Y:S06]  /*2b10*/  MEMBAR.ALL.CTA ;  /* 0x0000000000007992 */ /* 0x0005ec0000008000 */
[----:B--2---:R-:W2:Y:S01]  /*2b20*/  FENCE.VIEW.ASYNC.S ;  /* 0x00000000000073c6 */ /* 0x004ea20000000000 */
[----:B------:R-:W-:Y:S01]  /*2b30*/  SEL R11, R11, RZ, P1 ;  /* 0x000000ff0b0b7207 */ /* 0x000fe20000800000 */
[----:B--2---:R2:W-:Y:S01]  /*2b40*/  SYNCS.ARRIVE.TRANS64.RED.A1T0 RZ, [R2+URZ], RZ ;  /* 0x000000ff02ff79a7 */ /* 0x0045e200081004ff */
[----:B-1----:R-:W-:-:S02]  /*2b50*/  LOP3.LUT P3, RZ, R6, 0x1, RZ, 0xc0, !PT ;  /* 0x0000000106ff7812 */ /* 0x002fc4000786c0ff */
[----:B------:R-:W-:-:S04]  /*2b60*/  SEL R4, RZ, 0x1, P1 ;  /* 0x00000001ff047807 */ /* 0x000fc80000800000 */
[----:B------:R-:W-:Y:S02]  /*2b70*/  LOP3.LUT R10, R10, R4, RZ, 0x3c, !PT ;  /* 0x000000040a0a7212 */ /* 0x000fe400078e3cff */
[----:B--2---:R-:W-:-:S04]  /*2b80*/  SEL R2, RZ, 0x1, P0 ;  /* 0x00000001ff027807 */ /* 0x004fc80000000000 */
[----:B------:R-:W-:Y:S01]  /*2b90*/  LOP3.LUT R9, R9, R2, RZ, 0x3c, !PT ;  /* 0x0000000209097212 */ /* 0x000fe200078e3cff */
[----:B------:R-:W-:Y:S06]  /*2ba0*/  @P3 BRA `(.L_x_50) ;  /* 0xfffffffc002c3947 */ /* 0x000fec000383ffff */
[----:B------:R-:W-:Y:S01]  /*2bb0*/  ULEA UR4, UR5, UR6, 0x3 ;  /* 0x0000000605047291 */ /* 0x000fe2000f8e18ff */
[----:B------:R-:W-:-:S08]  /*2bc0*/  SHF.L.U32 R2, R12, 0x1f, RZ ;  /* 0x0000001f0c027819 */ /* 0x000fd000000006ff */
[----:B------:R-:W1:Y:S02]  /*2bd0*/  SYNCS.PHASECHK.TRANS64 P0, [UR4+0x60], R2 ;  /* 0x00006002ff0075a7 */ /* 0x000e640008001004 */
[----:B-1----:R-:W-:Y:S05]  /*2be0*/  @P0 BRA `(.L_x_51) ;  /* 0x0000000000080947 */ /* 0x002fea0003800000 */
[----:B------:R-:W1:Y:S02]  /*2bf0*/  SYNCS.PHASECHK.TRANS64.TRYWAIT P0, [UR4+0x60], R2 ;  /* 0x00006002ff0075a7 */ /* 0x000e640008001104 */
[----:B-1----:R-:W-:Y:S05]  /*2c00*/  @!P0 BRA `(.L_x_52) ;  /* 0x0000004400308947 */ /* 0x002fea0003800000 */
.L_x_51:
[----:B------:R-:W-:-:S04]  /*2c10*/  UIADD3 UR7, UPT, UPT, UR5, 0x1, URZ ;  /* 0x0000000105077890 */ /* 0x000fc8000fffe0ff */
[----:B------:R-:W-:-:S04]  /*2c20*/  UISETP.NE.AND UP0, UPT, UR7, 0x2, UPT ;  /* 0x000000020700788c */ /* 0x000fc8000bf05270 */
[----:B------:R-:W-:Y:S02]  /*2c30*/  USEL UR8, URZ, 0x1, UP0 ;  /* 0x00000001ff087887 */ /* 0x000fe40008000000 */
[----:B------:R-:W-:-:S04]  /*2c40*/  USEL UR7, UR7, URZ, UP0 ;  /* 0x000000ff07077287 */ /* 0x000fc80008000000 */
[----:B------:R-:W-:Y:S01]  /*2c50*/  ULEA UR7, UR7, UR6, 0x3 ;  /* 0x0000000607077291 */ /* 0x000fe2000f8e18ff */
[----:B-1----:R-:W-:-:S04]  /*2c60*/  LOP3.LUT R2, R12, UR8, RZ, 0x3c, !PT ;  /* 0x000000080c027c12 */ /* 0x002fc8000f8e3cff */
[----:B------:R-:W-:-:S04]  /*2c70*/  SHF.L.U32 R0, R2, 0x1f, RZ ;  /* 0x0000001f02007819 */ /* 0x000fc800000006ff */
[----:B------:R-:W1:Y:S02]  /*2c80*/  SYNCS.PHASECHK.TRANS64 P0, [UR7+0x60], R0 ;  /* 0x00006000ff0075a7 */ /* 0x000e640008001007 */
[----:B-1----:R-:W-:Y:S05]  /*2c90*/  @P0 EXIT ;  /* 0x000000000000094d */ /* 0x002fea0003800000 */
[----:B------:R-:W-:Y:S02]  /*2ca0*/  SHF.L.U32 R2, R2, 0x1f, RZ ;  /* 0x0000001f02027819 */ /* 0x000fe400000006ff */
[----:B------:R-:W-:-:S07]  /*2cb0*/  MOV R0, UR7 ;  /* 0x0000000700007c02 */ /* 0x000fce0008000f00 */
.L_x_53:
[----:B-1----:R1:W2:Y:S02]  /*2cc0*/  SYNCS.PHASECHK.TRANS64.TRYWAIT P0, [R0+URZ+0x60], R2 ;  /* 0x00006002000075a7 */ /* 0x0022a400080011ff */
[----:B--2---:R-:W-:Y:S05]  /*2cd0*/  @!P0 NANOSLEEP.SYNCS 0x989680 ;  /* 0x009896800000895d */ /* 0x004fea0003900000 */
[----:B------:R-:W2:Y:S02]  /*2ce0*/  @!P0 SYNCS.PHASECHK.TRANS64 P0, [R0+URZ+0x60], R2 ;  /* 0x00006002000085a7 */ /* 0x000ea400080010ff */
[----:B--2---:R-:W-:Y:S05]  /*2cf0*/  @P0 EXIT ;  /* 0x000000000000094d */ /* 0x004fea0003800000 */
[----:B------:R-:W-:Y:S05]  /*2d00*/  BRA `(.L_x_53) ;  /* 0xfffffffc00ec7947 */ /* 0x000fea000383ffff */
.L_x_46:
[----:B------:R-:W-:Y:S05]  /*2d10*/  BRA.U UP4, `(.L_x_54) ;  /* 0x0000000d04847547 */ /* 0x000fea000b800000 */
[----:B------:R-:W-:Y:S01]  /*2d20*/  UMOV UR4, 0x40 ;  /* 0x0000004000047882 */ /* 0x000fe20000000000 */
[----:B------:R-:W-:Y:S01]  /*2d30*/  NOP ;  /* 0x0000000000007918 */ /* 0x000fe20000000000 */
[----:B------:R-:W-:Y:S01]  /*2d40*/  ULEA UR5, UR61, UR4, 0x18 ;  /* 0x000000043d057291 */ /* 0x000fe2000f8ec0ff */
[----:B------:R-:W-:Y:S02]  /*2d50*/  UMOV UR6, 0x400 ;  /* 0x0000040000067882 */ /* 0x000fe40000000000 */
[----:B------:R-:W-:-:S06]  /*2d60*/  ULEA UR6, UR61, UR6, 0x18 ;  /* 0x000000063d067291 */ /* 0x000fcc000f8ec0ff */
[----:B------:R-:W1:Y:S02]  /*2d70*/  LDS.U8 R0, [UR5+0x1c] ;  /* 0x00001c05ff007984 */ /* 0x000e640008000000 */
[----:B-1----:R-:W-:-:S13]  /*2d80*/  ISETP.NE.AND P0, PT, R0, RZ, PT ;  /* 0x000000ff0000720c */ /* 0x002fda0003f05270 */
[----:B------:R-:W-:Y:S05]  /*2d90*/  @P0 BRA `(.L_x_55) ;  /* 0x0000000000580947 */ /* 0x000fea0003800000 */
[----:B------:R-:W-:-:S13]  /*2da0*/  ELECT P0, URZ, PT ;  /* 0x0000000000ff782f */ /* 0x000fda0003800000 */
[----:B------:R-:W-:Y:S05]  /*2db0*/  @!P0 BRA `(.L_x_56) ;  /* 0x0000000000608947 */ /* 0x000fea0003800000 */
[----:B------:R-:W-:Y:S01]  /*2dc0*/  UMOV UR4, 0x10 ;  /* 0x0000001000047882 */ /* 0x000fe20000000000 */
[----:B------:R-:W-:Y:S01]  /*2dd0*/  HFMA2 R0, -RZ, RZ, 0, 5.9604644775390625e-08 ;  /* 0x00000001ff007431 */ /* 0x000fe200000001ff */
[----:B------:R-:W-:-:S03]  /*2de0*/  MOV R3, 0xffff ;  /* 0x0000ffff00037802 */ /* 0x000fc60000000f00 */
[----:B------:R-:W-:Y:S04]  /*2df0*/  DEPBAR.LE SB1, 0x36 ;  /* 0x00009d800000791a */ /* 0x000fe80000000000 */
[----:B------:R-:W1:Y:S02]  /*2e00*/  UTCATOMSWS.FIND_AND_SET.ALIGN UP0, UR4, UR4 ;  /* 0x00000004000475e3 */ /* 0x000e640008000800 */
[----:B-1----:R-:W-:Y:S01]  /*2e10*/  MOV R4, UR4 ;  /* 0x0000000400047c02 */ /* 0x002fe20008000f00 */
[----:B------:R-:W-:Y:S06]  /*2e20*/  BRA.U UP0, `(.L_x_57) ;  /* 0x0000000100187547 */ /* 0x000fec000b800000 */
.L_x_58:
[----:B------:R-:W-:Y:S05]  /*2e30*/  NANOSLEEP 0x64 ;  /* 0x000000640000795d */ /* 0x000fea0003800000 */
[----:B------:R-:W-:-:S05]  /*2e40*/  UMOV UR4, 0x10 ;  /* 0x0000001000047882 */ /* 0x000fca0000000000 */
[----:B------:R-:W-:Y:S04]  /*2e50*/  DEPBAR.LE SB1, 0x36 ;  /* 0x00009d800000791a */ /* 0x000fe80000000000 */
[----:B------:R-:W1:Y:S02]  /*2e60*/  UTCATOMSWS.FIND_AND_SET.ALIGN UP0, UR4, UR4 ;  /* 0x00000004000475e3 */ /* 0x000e640008000800 */
[----:B-1----:R-:W-:Y:S01]  /*2e70*/  MOV R4, UR4 ;  /* 0x0000000400047c02 */ /* 0x002fe20008000f00 */
[----:B------:R-:W-:Y:S05]  /*2e80*/  BRA.U !UP0, `(.L_x_58) ;  /* 0xfffffffd08e87547 */ /* 0x000fea000b83ffff */
.L_x_57:
[-C--:B------:R-:W-:Y:S02]  /*2e90*/  SHF.L.U32 R3, R3, R4.reuse, RZ ;  /* 0x0000000403037219 */ /* 0x080fe400000006ff */
[----:B------:R-:W-:Y:S01]  /*2ea0*/  SHF.L.U32 R0, R0, R4, RZ ;  /* 0x0000000400007219 */ /* 0x000fe200000006ff */
[----:B------:R-:W-:Y:S02]  /*2eb0*/  IMAD.SHL.U32 R4, R4, 0x20, RZ ;  /* 0x0000002004047824 */ /* 0x000fe400078e00ff */
[----:B------:R1:W-:Y:S04]  /*2ec0*/  ATOMS.OR RZ, [UR5+0x14], R3 ;  /* 0x00001403ffff798c */ /* 0x0003e8000b000005 */
[----:B------:R1:W-:Y:S04]  /*2ed0*/  ATOMS.OR RZ, [UR5+0x18], R0 ;  /* 0x00001800ffff798c */ /* 0x0003e8000b000005 */
[----:B------:R1:W-:Y:S01]  /*2ee0*/  STS [UR6+0x100], R4 ;  /* 0x00010004ff007988 */ /* 0x0003e20008000806 */
[----:B------:R-:W-:Y:S05]  /*2ef0*/  BRA `(.L_x_56) ;  /* 0x0000000000107947 */ /* 0x000fea0003800000 */
.L_x_55:
[----:B------:R-:W-:Y:S02]  /*2f00*/  MOV R0, 0xffffffff ;  /* 0xffffffff00007802 */ /* 0x000fe40000000f00 */
[----:B------:R-:W-:-:S03]  /*2f10*/  MOV R4, 0x2f40 ;  /* 0x00002f4000047802 */ /* 0x000fc60000000f00 */
[----:B------:R1:W-:Y:S04]  /*2f20*/  STS [UR6+0x100], R0 ;  /* 0x00010000ff007988 */ /* 0x0003e80008000806 */
[----:B-1---5:R-:W-:Y:S05]  /*2f30*/  CALL.REL.NOINC `($__internal_1_$__cuda_sm10x_tcgen05_guardrail_trap_phase_invalid_during_alloc) ;  /* 0x0000004400b07944 */ /* 0x022fea0003c00000 */
.L_x_56:
[----:B------:R-:W-:Y:S05]  /*2f40*/  WARPSYNC.ALL ;  /* 0x0000000000007948 */ /* 0x000fea0003800000 */
[----:B------:R-:W2:Y:S01]  /*2f50*/  S2UR UR4, SR_CgaCtaId ;  /* 0x00000000000479c3 */ /* 0x000ea20000008800 */
[----:B------:R-:W-:Y:S01]  /*2f60*/  UMOV UR17, 0x400 ;  /* 0x0000040000117882 */ /* 0x000fe20000000000 */
[----:B------:R-:W-:-:S06]  /*2f70*/  NOP ;  /* 0x0000000000007918 */ /* 0x000fcc0000000000 */
[----:B------:R-:W-:Y:S06]  /*2f80*/  BAR.ARV 0x6, 0xa0 ;  /* 0x0182800000007b1d */ /* 0x000fec0000002000 */
[----:B------:R-:W3:Y:S01]  /*2f90*/  LDCU UR5, c[0x0][0x38c] ;  /* 0x00007180ff0577ac */ /* 0x000ee20008000800 */
[----:B------:R-:W-:Y:S01]  /*2fa0*/  LOP3.LUT R2, R2, 0xffff, RZ, 0xc0, !PT ;  /* 0x0000ffff02027812 */ /* 0x000fe200078ec0ff */
[----:B------:R-:W-:Y:S01]  /*2fb0*/  IMAD.MOV.U32 R11, RZ, RZ, 0x1 ;  /* 0x00000001ff0b7424 */ /* 0x000fe200078e00ff */
[----:B------:R-:W-:Y:S01]  /*2fc0*/  CS2R R8, SRZ ;  /* 0x0000000000087805 */ /* 0x000fe2000001ff00 */
[----:B------:R-:W4:Y:S01]  /*2fd0*/  LDCU UR8, c[0x0][0x38c] ;  /* 0x00007180ff0877ac */ /* 0x000f220008000800 */
[----:B------:R-:W-:Y:S01]  /*2fe0*/  R2UR UR19, R2 ;  /* 0x00000000021372ca */ /* 0x000fe200000e0000 */
[----:B------:R-:W-:Y:S01]  /*2ff0*/  IMAD.MOV.U32 R10, RZ, RZ, RZ ;  /* 0x000000ffff0a7224 */ /* 0x000fe200078e00ff */
[----:B------:R-:W-:Y:S01]  /*3000*/  UMOV UR23, URZ ;  /* 0x000000ff00177c82 */ /* 0x000fe20008000000 */
[----:B------:R-:W-:Y:S01]  /*3010*/  UMOV UR14, URZ ;  /* 0x000000ff000e7c82 */ /* 0x000fe20008000000 */
[----:B--2---:R-:W-:Y:S01]  /*3020*/  ULEA UR17, UR4, UR17, 0x18 ;  /* 0x0000001104117291 */ /* 0x004fe2000f8ec0ff */
[----:B------:R-:W-:Y:S01]  /*3030*/  UMOV UR26, 0x0 ;  /* 0x00000000001a7882 */ /* 0x000fe20000000000 */
[----:B------:R-:W-:-:S02]  /*3040*/  UMOV UR27, 0x8100010 ;  /* 0x08100010001b7882 */ /* 0x000fc40000000000 */
[----:B------:R-:W-:Y:S02]  /*3050*/  UIADD3 UR6, UPT, UPT, UR17, 0x4400, URZ ;  /* 0x0000440011067890 */ /* 0x000fe4000fffe0ff */
[----:B------:R-:W-:Y:S02]  /*3060*/  UIADD3 UR7, UPT, UPT, UR17, 0xa400, URZ ;  /* 0x0000a40011077890 */ /* 0x000fe4000fffe0ff */
[----:B---3--:R-:W-:Y:S01]  /*3070*/  UIADD3 UR5, UPT, UPT, UR5, 0x3f, URZ ;  /* 0x0000003f05057890 */ /* 0x008fe2000fffe0ff */
[----:B-1----:R-:W1:Y:S01]  /*3080*/  LDS R0, [UR17+0x100] ;  /* 0x00010011ff007984 */ /* 0x002e620008000800 */
[----:B------:R-:W-:Y:S02]  /*3090*/  USHF.R.U32.HI UR6, URZ, 0x4, UR6 ;  /* 0x00000004ff067899 */ /* 0x000fe40008011606 */
[----:B------:R-:W-:Y:S02]  /*30a0*/  USHF.R.S32.HI UR4, URZ, 0x1f, UR5 ;  /* 0x0000001fff047899 */ /* 0x000fe40008011405 */
[----:B------:R-:W-:-:S02]  /*30b0*/  ULOP3.LUT UR6, UR6, 0x3fff, URZ, 0xc0, !UPT ;  /* 0x00003fff06067892 */ /* 0x000fc4000f8ec0ff */
[----:B------:R-:W-:Y:S02]  /*30c0*/  ULEA.HI UR4, UR4, UR5, URZ, 0x6 ;  /* 0x0000000504047291 */ /* 0x000fe4000f8f30ff */
[----:B------:R-:W-:Y:S02]  /*30d0*/  USHF.R.U32.HI UR5, URZ, 0x4, UR7 ;  /* 0x00000004ff057899 */ /* 0x000fe40008011607 */
[----:B------:R-:W-:Y:S02]  /*30e0*/  USHF.R.S32.HI UR28, URZ, 0x6, UR4 ;  /* 0x00000006ff1c7899 */ /* 0x000fe40008011404 */
[----:B------:R-:W-:Y:S02]  /*30f0*/  ULOP3.LUT UR5, UR5, 0x3fff, URZ, 0xc0, !UPT ;  /* 0x00003fff05057892 */ /* 0x000fe4000f8ec0ff */
[----:B------:R-:W-:Y:S02]  /*3100*/  UISETP.LT.AND UP0, UPT, UR28, 0x1, UPT ;  /* 0x000000011c00788c */ /* 0x000fe4000bf01270 */
[----:B------:R-:W-:-:S02]  /*3110*/  ULOP3.LUT UR20, UR6, 0x10000, URZ, 0xfc, !UPT ;  /* 0x0001000006147892 */ /* 0x000fc4000f8efcff */
[----:B------:R-:W-:Y:S02]  /*3120*/  USEL UR29, UR28, 0x1, !UP0 ;  /* 0x000000011c1d7887 */ /* 0x000fe4000c000000 */
[----:B------:R-:W-:Y:S02]  /*3130*/  ULOP3.LUT UR21, UR5, 0x10000, URZ, 0xfc, !UPT ;  /* 0x0001000005157892 */ /* 0x000fe4000f8efcff */
[----:B------:R-:W-:Y:S02]  /*3140*/  UIADD3 UR29, UPT, UPT, -UR29, URZ, URZ ;  /* 0x000000ff1d1d7290 */ /* 0x000fe4000fffe1ff */
[----:B----4-:R-:W-:Y:S01]  /*3150*/  UISETP.GE.AND UP4, UPT, UR8, 0x1, UPT ;  /* 0x000000010800788c */ /* 0x010fe2000bf86270 */
[----:B------:R-:W-:Y:S01]  /*3160*/  UMOV UR24, 0x0 ;  /* 0x0000000000187882 */ /* 0x000fe20000000000 */
[----:B------:R-:W-:Y:S01]  /*3170*/  UMOV UR25, 0x8100010 ;  /* 0x0810001000197882 */ /* 0x000fe20000000000 */
[----:B-1----:R-:W-:-:S15]  /*3180*/  R2UR UR30, R0 ;  /* 0x00000000001e72ca */ /* 0x002fde00000e0000 */
.L_x_65:
[----:B------:R-:W-:Y:S02]  /*3190*/  LEA R0, R10, UR17, 0x3 ;  /* 0x000000110a007c11 */ /* 0x000fe4000f8e18ff */
[----:B------:R-:W-:Y:S02]  /*31a0*/  SHF.L.U32 R2, R9, 0x1f, RZ ;  /* 0x0000001f09027819 */ /* 0x000fe400000006ff */
[----:B------:R-:W-:Y:S01]  /*31b0*/  PLOP3.LUT P0, PT, PT, PT, UP4, 0x80, 0x8 ;  /* 0x000000000008781c */ /* 0x000fe20003f0f048 */
[----:B------:R-:W-:Y:S01]  /*31c0*/  VIADD R3, R0, 0x60 ;  /* 0x0000006000037836 */ /* 0x000fe20000000000 */
[----:B-1----:R-:W1:Y:S02]  /*31d0*/  SYNCS.PHASECHK.TRANS64.TRYWAIT P1, [R0+URZ+0x50], R2 ;  /* 0x00005002000075a7 */ /* 0x002e6400080211ff */
[----:B-1-3--:R-:W-:Y:S09]  /*31e0*/  @!P1 BRA `(.L_x_59) ;  /* 0x0000003c00d09947 */ /* 0x00aff20003800000 */
.L_x_114:
[----:B------:R-:W-:Y:S01]  /*31f0*/  LEA R4, R10, UR17, 0x4 ;  /* 0x000000110a047c11 */ /* 0x000fe2000f8e20ff */
[----:B------:R-:W-:Y:S01]  /*3200*/  @UP4 ULEA UR4, UR14, UR17, 0x3 ;  /* 0x000000110e044291 */ /* 0x000fe2000f8e18ff */
[----:B------:R-:W-:Y:S01]  /*3210*/  PLOP3.LUT P2, PT, PT, PT, PT, 0x80, 0x8 ;  /* 0x000000000008781c */ /* 0x000fe20003f4f070 */
[----:B------:R-:W-:Y:S01]  /*3220*/  ULEA UR22, UR23, UR17, 0x3 ;  /* 0x0000001117167291 */ /* 0x000fe2000f8e18ff */
[----:B------:R-:W-:Y:S01]  /*3230*/  PRMT R3, RZ, 0x654, R3 ;  /* 0x00000654ff037816 */ /* 0x000fe20000000003 */
[----:B------:R-:W-:Y:S01]  /*3240*/  ULEA UR18, UR23, UR30, 0x6 ;  /* 0x0000001e17127291 */ /* 0x000fe2000f8e30ff */
[----:B------:R-:W2:Y:S01]  /*3250*/  LDS.128 R4, [R4+0xe0] ;  /* 0x0000e00004047984 */ /* 0x000ea20000000c00 */
[----:B-1----:R-:W-:Y:S02]  /*3260*/  @P0 SHF.L.U32 R2, R8, 0x1f, RZ ;  /* 0x0000001f08020819 */ /* 0x002fe400000006ff */
[----:B------:R-:W-:Y:S01]  /*3270*/  SHF.L.U32 R0, R11, 0x1f, RZ ;  /* 0x0000001f0b007819 */ /* 0x000fe200000006ff */
[----:B------:R-:W-:Y:S01]  /*3280*/  @!PT LDS RZ, [RZ] ;  /* 0x00000000fffff984 */ /* 0x000fe20000000800 */
[----:B------:R-:W-:Y:S01]  /*3290*/  @!PT LDS RZ, [RZ] ;  /* 0x00000000fffff984 */ /* 0x000fe20000000800 */
[----:B------:R-:W-:Y:S01]  /*32a0*/  @!PT LDS RZ, [RZ] ;  /* 0x00000000fffff984 */ /* 0x000fe20000000800 */
[----:B------:R-:W-:Y:S01]  /*32b0*/  @!PT LDS RZ, [RZ] ;  /* 0x00000000fffff984 */ /* 0x000fe20000000800 */
[----:B------:R1:W-:Y:S06]  /*32c0*/  MEMBAR.ALL.CTA ;  /* 0x0000000000007992 */ /* 0x0003ec0000008000 */
[----:B-1----:R-:W1:Y:S02]  /*32d0*/  FENCE.VIEW.ASYNC.S ;  /* 0x00000000000073c6 */ /* 0x002e640000000000 */
[----:B-1----:R1:W-:Y:S01]  /*32e0*/  SYNCS.ARRIVE.TRANS64.RED.A1T0 RZ, [R3+URZ], RZ ;  /* 0x000000ff03ff79a7 */ /* 0x0023e200081004ff */
[----:B------:R1:W3:Y:S01]  /*32f0*/  @P0 SYNCS.PHASECHK.TRANS64.TRYWAIT P2, [UR4], R2 ;  /* 0x00000002ff0005a7 */ /* 0x0002e20008041104 */
[----:B--2---:R-:W-:Y:S01]  /*3300*/  LOP3.LUT P1, RZ, R6, 0x1, RZ, 0xc0, !PT ;  /* 0x0000000106ff7812 */ /* 0x004fe2000782c0ff */
[----:B------:R-:W2:Y:S02]  /*3310*/  SYNCS.PHASECHK.TRANS64.TRYWAIT P0, [UR22+0x90], R0 ;  /* 0x00009000ff0075a7 */ /* 0x000ea40008001116 */
[----:B-123--:R-:W-:Y:S10]  /*3320*/  @!P0 BRA `(.L_x_60) ;  /* 0x0000003c00948947 */ /* 0x00eff40003800000 */
.L_x_116:
[----:B------:R-:W-:Y:S01]  /*3330*/  IADD3 R10, PT, PT, R10, 0x1, RZ ;  /* 0x000000010a0a7810 */ /* 0x000fe20007ffe0ff */
[----:B------:R-:W-:Y:S06]  /*3340*/  BRA.U !UP4, `(.L_x_61) ;  /* 0x000000010c987547 */ /* 0x000fec000b800000 */
[----:B------:R-:W-:Y:S01]  /*3350*/  UPLOP3.LUT UP2, UPT, UPT, UPT, UPT, 0x40, 0x4 ;  /* 0x000000000004789c */ /* 0x000fe20003f4e870 */
[----:B------:R-:W-:Y:S01]  /*3360*/  UMOV UR16, UR29 ;  /* 0x0000001d00107c82 */ /* 0x000fe20008000000 */
[----:B------:R-:W-:Y:S01]  /*3370*/  UMOV UR15, UR28 ;  /* 0x0000001c000f7c82 */ /* 0x000fe20008000000 */
[----:B------:R-:W-:-:S08]  /*3380*/  UMOV UR6, UR14 ;  /* 0x0000000e00067c82 */ /* 0x000fd00008000000 */
.L_x_64:
[----:B------:R-:W-:Y:S02]  /*3390*/  UIADD3 UR16, UPT, UPT, UR16, 0x1, URZ ;  /* 0x0000000110107890 */ /* 0x000fe4000fffe0ff */
[----:B--2---:R-:W-:Y:S02]  /*33a0*/  ULEA UR5, UR6, UR17, 0x3 ;  /* 0x0000001106057291 */ /* 0x004fe4000f8e18ff */
[----:B------:R-:W-:Y:S01]  /*33b0*/  UISETP.NE.AND UP3, UPT, UR16, URZ, UPT ;  /* 0x000000ff1000728c */ /* 0x000fe2000bf65270 */
[----:B---3--:R-:W-:Y:S10]  /*33c0*/  @P2 BRA `(.L_x_62) ;  /* 0x00000000000c2947 */ /* 0x008ff40003800000 */
[----:B-1----:R-:W-:Y:S04]  /*33d0*/  SHF.L.U32 R2, R8, 0x1f, RZ ;  /* 0x0000001f08027819 */ /* 0x002fe800000006ff */
[----:B------:R-:W1:Y:S02]  /*33e0*/  SYNCS.PHASECHK.TRANS64.TRYWAIT P0, [UR5], R2 ;  /* 0x00000002ff0075a7 */ /* 0x000e640008001105 */
[----:B-1----:R-:W-:Y:S05]  /*33f0*/  @!P0 BRA `(.L_x_63) ;  /* 0x0000003c00788947 */ /* 0x002fea0003800000 */
.L_x_62:
[----:B------:R-:W-:Y:S01]  /*3400*/  UISETP.NE.AND UP0, UPT, UR15, 0x1, UPT ;  /* 0x000000010f00788c */ /* 0x000fe2000bf05270 */
[----:B------:R-:W-:Y:S01]  /*3410*/  PLOP3.LUT P2, PT, PT, PT, PT, 0x80, 0x8 ;  /* 0x000000000008781c */ /* 0x000fe20003f4f070 */
[----:B------:R-:W-:Y:S02]  /*3420*/  UIADD3 UR4, UPT, UPT, UR6, 0x1, URZ ;  /* 0x0000000106047890 */ /* 0x000fe4000fffe0ff */
[----:B------:R-:W-:Y:S02]  /*3430*/  ULEA UR12, UR6, UR21, 0x8 ;  /* 0x00000015060c7291 */ /* 0x000fe4000f8e40ff */
[----:B------:R-:W-:Y:S01]  /*3440*/  UISETP.NE.AND UP1, UPT, UR4, 0x3, UPT ;  /* 0x000000030400788c */ /* 0x000fe2000bf25270 */
[----:B------:R-:W-:Y:S01]  /*3450*/  PLOP3.LUT P0, PT, PT, PT, UP0, 0x80, 0x8 ;  /* 0x000000000008781c */ /* 0x000fe20003f0f008 */
[----:B------:R-:W-:Y:S02]  /*3460*/  UIADD3 UR10, UPT, UPT, UR12, 0x2, URZ ;  /* 0x000000020c0a7890 */ /* 0x000fe4000fffe0ff */
[----:B------:R-:W-:Y:S02]  /*3470*/  USEL UR7, URZ, 0x1, UP1 ;  /* 0x00000001ff077887 */ /* 0x000fe40008800000 */
[----:B------:R-:W-:Y:S02]  /*3480*/  USEL UR14, UR4, URZ, UP1 ;  /* 0x000000ff040e7287 */ /* 0x000fe40008800000 */
[----:B------:R-:W-:Y:S02]  /*3490*/  UIADD3 UR15, UPT, UPT, UR15, -0x1, URZ ;  /* 0xffffffff0f0f7890 */ /* 0x000fe4000fffe0ff */
[----:B------:R-:W-:Y:S01]  /*34a0*/  @UP0 ULEA UR4, UR14, UR17, 0x3 ;  /* 0x000000110e040291 */ /* 0x000fe2000f8e18ff */
[----:B------:R-:W-:Y:S01]  /*34b0*/  LOP3.LUT R8, R8, UR7, RZ, 0x3c, !PT ;  /* 0x0000000708087c12 */ /* 0x000fe2000f8e3cff */
[----:B------:R-:W-:Y:S01]  /*34c0*/  UIADD3 UR7, UPT, UPT, UR5, 0x18, URZ ;  /* 0x0000001805077890 */ /* 0x000fe2000fffe0ff */
[----:B------:R-:W-:Y:S02]  /*34d0*/  UMOV UR13, 0x80004020 ;  /* 0x80004020000d7882 */ /* 0x000fe40000000000 */
[----:B-1----:R-:W-:Y:S01]  /*34e0*/  @P0 SHF.L.U32 R0, R8, 0x1f, RZ ;  /* 0x0000001f08000819 */ /* 0x002fe200000006ff */
[----:B------:R-:W-:Y:S01]  /*34f0*/  UMOV UR5, 0x80004020 ;  /* 0x8000402000057882 */ /* 0x000fe20000000000 */
[----:B------:R-:W-:Y:S01]  /*3500*/  UMOV UR11, 0x80004020 ;  /* 0x80004020000b7882 */ /* 0x000fe20000000000 */
[----:B------:R-:W-:Y:S01]  /*3510*/  UMOV UR9, 0x80004020 ;  /* 0x8000402000097882 */ /* 0x000fe20000000000 */
[----:B------:R2:W3:Y:S01]  /*3520*/  @P0 SYNCS.PHASECHK.TRANS64.TRYWAIT P2, [UR4], R0 ;  /* 0x00000000ff0005a7 */ /* 0x0004e20008041104 */
[----:B------:R-:W-:Y:S03]  /*3530*/  ULEA UR4, UR6, UR20, 0x9 ;  /* 0x0000001406047291 */ /* 0x000fe6000f8e48ff */
[----:B------:R-:W-:Y:S01]  /*3540*/  UMOV UR6, UR14 ;  /* 0x0000000e00067c82 */ /* 0x000fe20008000000 */
[----:B------:R-:W-:Y:S05]  /*3550*/  UIADD3 UR8, UPT, UPT, UR4, 0x2, URZ ;  /* 0x0000000204087890 */ /* 0x000fea000fffe0ff */
[----:B------:R2:W-:Y:S01]  /*3560*/  UTCQMMA gdesc[UR4], gdesc[UR12], tmem[UR18], tmem[UR26], idesc[UR27], UP2 ;  /* 0x00ff1a0c040075ea */ /* 0x0005e20009000312 */
[----:B------:R-:W-:Y:S03]  /*3570*/  UPLOP3.LUT UP2, UPT, UPT, UPT, UPT, 0x80, 0x8 ;  /* 0x000000000008789c */ /* 0x000fe60003f4f070 */
[----:B------:R2:W-:Y:S01]  /*3580*/  UTCQMMA gdesc[UR8], gdesc[UR10], tmem[UR18], tmem[UR24], idesc[UR25], UPT ;  /* 0x00ff180a080075ea */ /* 0x0005e2000b800312 */
[----:B------:R2:W-:Y:S01]  /*3590*/  UTCBAR.MULTICAST [UR7], URZ, UR19 ;  /* 0x000000ff070073e9 */ /* 0x0005e20008000813 */
[----:B------:R-:W-:Y:S06]  /*35a0*/  BRA.U UP3, `(.L_x_64) ;  /* 0xfffffffd03787547 */ /* 0x000fec000b83ffff */
.L_x_61:
[----:B--2---:R-:W-:Y:S01]  /*35b0*/  UIADD3 UR4, UPT, UPT, UR23, 0x1, URZ ;  /* 0x0000000117047890 */ /* 0x004fe2000fffe0ff */
[C---:B------:R-:W-:Y:S01]  /*35c0*/  ISETP.NE.AND P0, PT, R10.reuse, 0x2, PT ;  /* 0x000000020a00780c */ /* 0x040fe20003f05270 */
[----:B------:R-:W-:Y:S02]  /*35d0*/  UIADD3 UR5, UPT, UPT, UR22, 0x70, URZ ;  /* 0x0000007016057890 */ /* 0x000fe4000fffe0ff */
[----:B------:R-:W-:Y:S01]  /*35e0*/  UISETP.NE.AND UP0, UPT, UR4, 0x4, UPT ;  /* 0x000000040400788c */ /* 0x000fe2000bf05270 */
[----:B-1----:R-:W-:Y:S02]  /*35f0*/  SEL R0, RZ, 0x1, P0 ;  /* 0x00000001ff007807 */ /* 0x002fe40000000000 */
[----:B------:R-:W-:Y:S01]  /*3600*/  SEL R10, R10, RZ, P0 ;  /* 0x000000ff0a0a7207 */ /* 0x000fe20000000000 */
[----:B------:R-:W-:Y:S01]  /*3610*/  USEL UR6, URZ, 0x1, UP0 ;  /* 0x00000001ff067887 */ /* 0x000fe20008000000 */
[----:B------:R-:W-:Y:S01]  /*3620*/  LOP3.LUT R9, R9, R0, RZ, 0x3c, !PT ;  /* 0x0000000009097212 */ /* 0x000fe200078e3cff */
[----:B------:R-:W-:Y:S01]  /*3630*/  USEL UR23, UR4, URZ, UP0 ;  /* 0x000000ff04177287 */ /* 0x000fe20008000000 */
[----:B------:R1:W-:Y:S03]  /*3640*/  UTCBAR [UR5], URZ ;  /* 0x000000ff050073e9 */ /* 0x0003e600080000ff */
[----:B------:R-:W-:Y:S01]  /*3650*/  LOP3.LUT R11, R11, UR6, RZ, 0x3c, !PT ;  /* 0x000000060b0b7c12 */ /* 0x000fe2000f8e3cff */
[----:B------:R-:W-:Y:S07]  /*3660*/  @P1 BRA `(.L_x_65) ;  /* 0xfffffff800c81947 */ /* 0x000fee000383ffff */
[----:B------:R-:W2:Y:S01]  /*3670*/  S2UR UR8, SR_CgaCtaId ;  /* 0x00000000000879c3 */ /* 0x000ea20000008800 */
[----:B------:R-:W-:Y:S01]  /*3680*/  ELECT P0, URZ, PT ;  /* 0x0000000000ff782f */ /* 0x000fe20003800000 */
[----:B------:R-:W-:Y:S01]  /*3690*/  IMAD.MOV.U32 R0, RZ, RZ, 0x1 ;  /* 0x00000001ff007424 */ /* 0x000fe200078e00ff */
[----:B------:R-:W-:Y:S01]  /*36a0*/  UIADD3 UR17, UPT, UPT, UR17, 0x90, URZ ;  /* 0x0000009011117890 */ /* 0x000fe2000fffe0ff */
[----:B------:R-:W-:Y:S01]  /*36b0*/  SHF.L.U32 R2, R11, 0x1f, RZ ;  /* 0x0000001f0b027819 */ /* 0x000fe200000006ff */
[----:B------:R-:W-:-:S03]  /*36c0*/  UMOV UR4, 0x40 ;  /* 0x0000004000047882 */ /* 0x000fc60000000000 */
[----:B------:R-:W-:Y:S01]  /*36d0*/  UVIRTCOUNT.DEALLOC.SMPOOL 0x80 ;  /* 0x000000800000784c */ /* 0x000fe20000000000 */
[----:B--2---:R-:W-:Y:S02]  /*36e0*/  ULEA UR8, UR8, UR4, 0x18 ;  /* 0x0000000408087291 */ /* 0x004fe4000f8ec0ff */
[----:B------:R-:W-:-:S07]  /*36f0*/  ULEA UR4, UR23, UR17, 0x3 ;  /* 0x0000001117047291 */ /* 0x000fce000f8e18ff */
[----:B------:R2:W-:Y:S02]  /*3700*/  @P0 STS.U8 [UR8+0x1c], R0 ;  /* 0x00001c00ff000988 */ /* 0x0005e40008000008 */
[----:B------:R-:W4:Y:S02]  /*3710*/  SYNCS.PHASECHK.TRANS64.TRYWAIT P0, [UR4], R2 ;  /* 0x00000002ff0075a7 */ /* 0x000f240008001104 */
[----:B--2-4-:R-:W-:Y:S05]  /*3720*/  @!P0 BRA `(.L_x_66) ;  /* 0x0000003800c48947 */ /* 0x014fea0003800000 */
.L_x_119:
[----:B------:R-:W-:-:S04]  /*3730*/  UIADD3 UR4, UPT, UPT, UR23, 0x1, URZ ;  /* 0x0000000117047890 */ /* 0x000fc8000fffe0ff */
[----:B------:R-:W-:-:S04]  /*3740*/  UISETP.NE.AND UP0, UPT, UR4, 0x4, UPT ;  /* 0x000000040400788c */ /* 0x000fc8000bf05270 */
[----:B------:R-:W-:Y:S02]  /*3750*/  USEL UR6, URZ, 0x1, UP0 ;  /* 0x00000001ff067887 */ /* 0x000fe40008000000 */
[----:B------:R-:W-:-:S04]  /*3760*/  USEL UR4, UR4, URZ, UP0 ;  /* 0x000000ff04047287 */ /* 0x000fc80008000000 */
[----:B-1----:R-:W-:Y:S01]  /*3770*/  ULEA UR5, UR4, UR17, 0x3 ;  /* 0x0000001104057291 */ /* 0x002fe2000f8e18ff */
[----:B--2---:R-:W-:-:S04]  /*3780*/  LOP3.LUT R2, R11, UR6, RZ, 0x3c, !PT ;  /* 0x000000060b027c12 */ /* 0x004fc8000f8e3cff */
[----:B------:R-:W-:-:S04]  /*3790*/  SHF.L.U32 R3, R2, 0x1f, RZ ;  /* 0x0000001f02037819 */ /* 0x000fc800000006ff */
[----:B------:R-:W1:Y:S02]  /*37a0*/  SYNCS.PHASECHK.TRANS64.TRYWAIT P0, [UR5], R3 ;  /* 0x00000003ff0075a7 */ /* 0x000e640008001105 */
[----:B-1----:R-:W-:Y:S05]  /*37b0*/  @!P0 BRA `(.L_x_67) ;  /* 0x0000003800b88947 */ /* 0x002fea0003800000 */
.L_x_121:
        /* <DEDUP_REMOVED lines=9> */
.L_x_123:
[----:B------:R-:W-:-:S04]  /*3850*/  UIADD3 UR4, UPT, UPT, UR4, 0x1, URZ ;  /* 0x0000000104047890 */ /* 0x000fc8000fffe0ff */
[----:B------:R-:W-:-:S04]  /*3860*/  UISETP.NE.AND UP0, UPT, UR4, 0x4, UPT ;  /* 0x000000040400788c */ /* 0x000fc8000bf05270 */
[----:B------:R-:W-:Y:S02]  /*3870*/  USEL UR5, URZ, 0x1, UP0 ;  /* 0x00000001ff057887 */ /* 0x000fe40008000000 */
[----:B------:R-:W-:-:S04]  /*3880*/  USEL UR4, UR4, URZ, UP0 ;  /* 0x000000ff04047287 */ /* 0x000fc80008000000 */
[----:B------:R-:W-:Y:S01]  /*3890*/  ULEA UR4, UR4, UR17, 0x3 ;  /* 0x0000001104047291 */ /* 0x000fe2000f8e18ff */
[----:B------:R-:W-:-:S04]  /*38a0*/  LOP3.LUT R2, R2, UR5, RZ, 0x3c, !PT ;  /* 0x0000000502027c12 */ /* 0x000fc8000f8e3cff */
[----:B------:R-:W-:-:S04]  /*38b0*/  SHF.L.U32 R2, R2, 0x1f, RZ ;  /* 0x0000001f02027819 */ /* 0x000fc800000006ff */
[----:B------:R-:W2:Y:S02]  /*38c0*/  SYNCS.PHASECHK.TRANS64.TRYWAIT P0, [UR4], R2 ;  /* 0x00000002ff0075a7 */ /* 0x000ea40008001104 */
[----:B--2---:R-:W-:Y:S05]  /*38d0*/  @!P0 BRA `(.L_x_69) ;  /* 0x0000003800a08947 */ /* 0x004fea0003800000 */
.L_x_125:
[----:B------:R-:W-:Y:S01]  /*38e0*/  NOP ;  /* 0x0000000000007918 */ /* 0x000fe20000000000 */
[----:B-1----:R-:W1:Y:S01]  /*38f0*/  LDS R0, [UR8+0x14] ;  /* 0x00001408ff007984 */ /* 0x002e620008000800 */
[----:B------:R-:W-:Y:S01]  /*3900*/  ULOP3.LUT UR4, UR30, 0xffff, URZ, 0xc0, !UPT ;  /* 0x0000ffff1e047892 */ /* 0x000fe2000f8ec0ff */
[----:B------:R-:W-:Y:S01]  /*3910*/  UMOV UR5, 0xffff ;  /* 0x0000ffff00057882 */ /* 0x000fe20000000000 */
[----:B------:R-:W-:Y:S02]  /*3920*/  UMOV UR6, 0x1 ;  /* 0x0000000100067882 */ /* 0x000fe40000000000 */
[----:B------:R-:W-:-:S04]  /*3930*/  USHF.R.U32.HI UR4, URZ, 0x5, UR4 ;  /* 0x00000005ff047899 */ /* 0x000fc80008011604 */
[----:B------:R-:W-:Y:S02]  /*3940*/  USHF.L.U32 UR5, UR5, UR4, URZ ;  /* 0x0000000405057299 */ /* 0x000fe400080006ff */
[----:B------:R-:W-:-:S04]  /*3950*/  USHF.L.U32 UR4, UR6, UR4, URZ ;  /* 0x0000000406047299 */ /* 0x000fc800080006ff */
[----:B-1----:R-:W-:-:S04]  /*3960*/  LOP3.LUT R0, R0, UR5, RZ, 0xc0, !PT ;  /* 0x0000000500007c12 */ /* 0x002fc8000f8ec0ff */
[----:B------:R-:W-:-:S13]  /*3970*/  ISETP.NE.AND P0, PT, R0, UR5, PT ;  /* 0x0000000500007c0c */ /* 0x000fda000bf05270 */
[----:B------:R-:W-:Y:S05]  /*3980*/  @P0 BRA `(.L_x_70) ;  /* 0x0000000000580947 */ /* 0x000fea0003800000 */
[----:B------:R-:W1:Y:S02]  /*3990*/  LDS R0, [UR8+0x18] ;  /* 0x00001808ff007984 */ /* 0x000e640008000800 */
[----:B-1----:R-:W-:-:S04]  /*39a0*/  LOP3.LUT R0, R0, UR4, RZ, 0xc0, !PT ;  /* 0x0000000400007c12 */ /* 0x002fc8000f8ec0ff */
[----:B------:R-:W-:-:S13]  /*39b0*/  ISETP.NE.AND P0, PT, R0, UR4, PT ;  /* 0x0000000400007c0c */ /* 0x000fda000bf05270 */
[----:B------:R-:W-:Y:S05]  /*39c0*/  @P0 BRA `(.L_x_71) ;  /* 0x00000000003c0947 */ /* 0x000fea0003800000 */
[----:B------:R-:W1:Y:S01]  /*39d0*/  S2R R2, SR_LANEID ;  /* 0x0000000000027919 */ /* 0x000e620000000000 */
[----:B------:R-:W-:-:S06]  /*39e0*/  ULOP3.LUT UR5, URZ, UR5, URZ, 0x33, !UPT ;  /* 0x00000005ff057292 */ /* 0x000fcc000f8e33ff */
[----:B------:R-:W-:-:S04]  /*39f0*/  IMAD.U32 R0, RZ, RZ, UR5 ;  /* 0x00000005ff007e24 */ /* 0x000fc8000f8e00ff */
[----:B------:R2:W4:Y:S02]  /*3a00*/  REDUX UR7, R0 ;  /* 0x00000000000773c4 */ /* 0x0005240000000000 */
[----:B------:R1:W-:Y:S01]  /*3a10*/  UTCATOMSWS.AND URZ, UR5 ;  /* 0x0000000500ff79e3 */ /* 0x0003e20008000000 */
[----:B--2---:R-:W-:Y:S01]  /*3a20*/  LOP3.LUT R0, RZ, UR4, RZ, 0x33, !PT ;  /* 0x00000004ff007c12 */ /* 0x004fe2000f8e33ff */
[----:B------:R-:W-:Y:S02]  /*3a30*/  VOTEU.ANY UR4, UPT, PT ;  /* 0x0000000000047886 */ /* 0x000fe400038e0100 */
[----:B------:R-:W-:Y:S02]  /*3a40*/  UFLO.U32 UR4, UR4 ;  /* 0x00000004000472bd */ /* 0x000fe400080e0000 */
[----:B------:R-:W2:Y:S04]  /*3a50*/  REDUX UR6, R0 ;  /* 0x00000000000673c4 */ /* 0x000ea80000000000 */
[----:B-1----:R-:W-:-:S02]  /*3a60*/  ISETP.EQ.U32.AND P0, PT, R2, UR4, PT ;  /* 0x0000000402007c0c */ /* 0x002fc4000bf02070 */
[----:B----4-:R-:W-:-:S11]  /*3a70*/  MOV R2, UR7 ;  /* 0x0000000700027c02 */ /* 0x010fd60008000f00 */
[----:B------:R1:W-:Y:S01]  /*3a80*/  @P0 ATOMS.AND RZ, [UR8+0x14], R2 ;  /* 0x00001402ffff098c */ /* 0x0003e2000a800008 */
[----:B--2---:R-:W-:-:S05]  /*3a90*/  IMAD.U32 R0, RZ, RZ, UR6 ;  /* 0x00000006ff007e24 */ /* 0x004fca000f8e00ff */
[----:B------:R1:W-:Y:S01]  /*3aa0*/  @P0 ATOMS.AND RZ, [UR8+0x18], R0 ;  /* 0x00001800ffff098c */ /* 0x0003e2000a800008 */
[----:B------:R-:W-:Y:S05]  /*3ab0*/  BRA `(.L_x_72) ;  /* 0x0000000000147947 */ /* 0x000fea0003800000 */
.L_x_71:
[----:B------:R-:W-:Y:S02]  /*3ac0*/  MOV R2, 0x3ae0 ;  /* 0x00003ae000027802 */ /* 0x000fe40000000f00 */
[----:B---3-5:R-:W-:Y:S05]  /*3ad0*/  CALL.REL.NOINC `($__internal_0_$__cuda_sm10x_tcgen05_guardrail_trap_col_being_dealloced_not_returned_by_alloc) ;  /* 0x0000003800bc7944 */ /* 0x028fea0003c00000 */
[----:B------:R-:W-:Y:S05]  /*3ae0*/  BRA `(.L_x_72) ;  /* 0x0000000000087947 */ /* 0x000fea0003800000 */
.L_x_70:
[----:B------:R-:W-:Y:S02]  /*3af0*/  MOV R2, 0x3b10 ;  /* 0x00003b1000027802 */ /* 0x000fe40000000f00 */
[----:B---3-5:R-:W-:Y:S05]  /*3b00*/  CALL.REL.NOINC `($__internal_2_$__cuda_sm10x_tcgen05_guardrail_trap_unallocated_columns_being_dealloced) ;  /* 0x0000003800c87944 */ /* 0x028fea0003c00000 */
.L_x_72:
[----:B------:R-:W-:Y:S01]  /*3b10*/  NOP ;  /* 0x0000000000007918 */ /* 0x000fe20000000000 */
[----:B------:R-:W-:Y:S05]  /*3b20*/  EXIT ;  /* 0x000000000000794d */ /* 0x000fea0003800000 */
.L_x_54:
[----:B------:R-:W-:-:S09]  /*3b30*/  UISETP.NE.OR UP0, UPT, UR22, 0x3, !UP3 ;  /* 0x000000031600788c */ /* 0x000fd2000df05670 */
[----:B------:R-:W-:Y:S05]  /*3b40*/  BRA.U UP0, `(.L_x_73) ;  /* 0x0000000d00087547 */ /* 0x000fea000b800000 */
[----:B------:R-:W1:Y:S01]  /*3b50*/  LDCU UR26, c[0x0][0x370] ;  /* 0x00006e00ff1a77ac */ /* 0x000e620008000800 */
[----:B------:R-:W2:Y:S01]  /*3b60*/  LDC.64 R16, c[0x0][0x348] ;  /* 0x0000d200ff107b82 */ /* 0x000ea20000000a00 */
[----:B------:R-:W-:Y:S02]  /*3b70*/  HFMA2 R13, -RZ, RZ, 0, 0 ;  /* 0x00000000ff0d7431 */ /* 0x000fe400000001ff */
[----:B------:R-:W-:Y:S01]  /*3b80*/  IMAD.MOV.U32 R15, RZ, RZ, 0x1 ;  /* 0x00000001ff0f7424 */ /* 0x000fe200078e00ff */
[----:B------:R-:W1:Y:S01]  /*3b90*/  LDCU.128 UR28, c[0x0][0xb10] ;  /* 0x00016200ff1c77ac */ /* 0x000e620008000c00 */
[----:B------:R-:W-:Y:S01]  /*3ba0*/  IMAD.MOV.U32 R14, RZ, RZ, RZ ;  /* 0x000000ffff0e7224 */ /* 0x000fe200078e00ff */
[----:B------:R-:W-:Y:S01]  /*3bb0*/  MOV R12, 0x2000 ;  /* 0x00002000000c7802 */ /* 0x000fe20000000f00 */
[----:B------:R-:W3:Y:S01]  /*3bc0*/  LDCU UR25, c[0x0][0x374] ;  /* 0x00006e80ff1977ac */ /* 0x000ee20008000800 */
[----:B------:R-:W4:Y:S01]  /*3bd0*/  LDC.64 R2, c[0x0][0x888] ;  /* 0x00022200ff027b82 */ /* 0x000f220000000a00 */
[----:B------:R-:W3:Y:S01]  /*3be0*/  LDCU UR16, c[0x0][0xb0c] ;  /* 0x00016180ff1077ac */ /* 0x000ee20008000800 */
[----:B------:R-:W2:Y:S06]  /*3bf0*/  LDCU UR35, c[0x0][0xb20] ;  /* 0x00016400ff2377ac */ /* 0x000eac0008000800 */
[----:B------:R-:W4:Y:S01]  /*3c00*/  LDC.64 R4, c[0x0][0x890] ;  /* 0x00022400ff047b82 */ /* 0x000f220000000a00 */
[----:B------:R-:W2:Y:S01]  /*3c10*/  LDCU UR4, c[0x0][0xb30] ;  /* 0x00016600ff0477ac */ /* 0x000ea20008000800 */
[----:B------:R-:W-:Y:S01]  /*3c20*/  UMOV UR17, 0x400 ;  /* 0x0000040000117882 */ /* 0x000fe20000000000 */
[----:B-1----:R-:W-:-:S02]  /*3c30*/  UIMAD.WIDE.U32 UR6, UR26, UR28, URZ ;  /* 0x0000001c1a0672a5 */ /* 0x002fc4000f8e00ff */
[----:B---3--:R-:W-:Y:S02]  /*3c40*/  UIMAD.WIDE.U32 UR8, UR25, UR31, URZ ;  /* 0x0000001f190872a5 */ /* 0x008fe4000f8e00ff */
[----:B------:R-:W-:Y:S02]  /*3c50*/  ULEA UR17, UR61, UR17, 0x18 ;  /* 0x000000113d117291 */ /* 0x000fe4000f8ec0ff */
[----:B------:R-:W-:Y:S02]  /*3c60*/  UPLOP3.LUT UP3, UPT, UPT, UPT, UPT, 0x40, 0x4 ;  /* 0x000000000004789c */ /* 0x000fe40003f6e870 */
[----:B------:R-:W-:Y:S01]  /*3c70*/  UIADD3 UR27, UPT, UPT, UR17, 0x30, URZ ;  /* 0x00000030111b7890 */ /* 0x000fe2000fffe0ff */
[----:B------:R-:W-:Y:S01]  /*3c80*/  UMOV UR6, UR7 ;  /* 0x0000000700067c82 */ /* 0x000fe20008000000 */
[----:B------:R-:W-:Y:S01]  /*3c90*/  UMOV UR32, UR9 ;  /* 0x0000000900207c82 */ /* 0x000fe20008000000 */
[----:B------:R-:W-:Y:S02]  /*3ca0*/  UISETP.GE.AND UP0, UPT, UR40, 0x1, UPT ;  /* 0x000000012800788c */ /* 0x000fe4000bf06270 */
[----:B------:R-:W-:Y:S01]  /*3cb0*/  UISETP.NE.AND UP4, UPT, UR40, 0x1, UPT ;  /* 0x000000012800788c */ /* 0x000fe2000bf85270 */
[----:B------:R-:W1:Y:S01]  /*3cc0*/  LDCU.64 UR14, c[0x0][0xb28] ;  /* 0x00016500ff0e77ac */ /* 0x000e620008000a00 */
[----:B------:R-:W-:-:S02]  /*3cd0*/  UISETP.NE.AND UP6, UPT, UR16, 0x1, UPT ;  /* 0x000000011000788c */ /* 0x000fc4000bfc5270 */
[----:B------:R-:W-:Y:S02]  /*3ce0*/  UISETP.NE.AND UP5, UPT, UR30, 0x1, UPT ;  /* 0x000000011e00788c */ /* 0x000fe4000bfa5270 */
[----:B------:R-:W-:Y:S02]  /*3cf0*/  UPRMT UR27, UR61, 0x654, UR27 ;  /* 0x000006543d1b7896 */ /* 0x000fe4000800001b */
[----:B------:R-:W-:Y:S02]  /*3d00*/  USHF.R.U32.HI UR33, URZ, UR29, UR6 ;  /* 0x0000001dff217299 */ /* 0x000fe40008011606 */
[----:B--2---:R-:W-:Y:S02]  /*3d10*/  USHF.R.U32.HI UR32, URZ, UR35, UR32 ;  /* 0x00000023ff207299 */ /* 0x004fe40008011620 */
[----:B------:R-:W-:-:S11]  /*3d20*/  UISETP.NE.AND UP2, UPT, UR4, 0x1, UPT ;  /* 0x000000010400788c */ /* 0x000fd6000bf45270 */
.L_x_81:
[C---:B------:R-:W-:Y:S02]  /*3d30*/  LEA R7, R14.reuse, UR17, 0x3 ;  /* 0x000000110e077c11 */ /* 0x040fe4000f8e18ff */
[----:B------:R-:W-:Y:S02]  /*3d40*/  SHF.L.U32 R0, R13, 0x1f, RZ ;  /* 0x0000001f0d007819 */ /* 0x000fe400000006ff */
[----:B------:R-:W-:Y:S02]  /*3d50*/  LEA R8, R14, UR17, 0x4 ;  /* 0x000000110e087c11 */ /* 0x000fe4000f8e20ff */
[----:B--2---:R-:W2:Y:S02]  /*3d60*/  SYNCS.PHASECHK.TRANS64.TRYWAIT P0, [R7+URZ+0x50], R0 ;  /* 0x00005000070075a7 */ /* 0x004ea400080011ff */
[----:B--2---:R-:W-:Y:S05]  /*3d70*/  @!P0 BRA `(.L_x_74) ;  /* 0x0000003400908947 */ /* 0x004fea0003800000 */
.L_x_126:
[----:B------:R-:W3:Y:S01]  /*3d80*/  LDS.128 R8, [R8+0xe0] ;  /* 0x0000e00008087984 */ /* 0x000ee20000000c00 */
[----:B------:R-:W-:Y:S01]  /*3d90*/  UISETP.GE.AND UP0, UPT, UR40, 0x1, UPT ;  /* 0x000000012800788c */ /* 0x000fe2000bf06270 */
[----:B------:R-:W-:Y:S01]  /*3da0*/  @!PT LDS RZ, [RZ] ;  /* 0x00000000fffff984 */ /* 0x000fe20000000800 */
[----:B------:R-:W-:Y:S01]  /*3db0*/  @!PT LDS RZ, [RZ] ;  /* 0x00000000fffff984 */ /* 0x000fe20000000800 */
[----:B------:R-:W-:Y:S01]  /*3dc0*/  @!PT LDS RZ, [RZ] ;  /* 0x00000000fffff984 */ /* 0x000fe20000000800 */
[----:B------:R-:W-:Y:S01]  /*3dd0*/  @!PT LDS RZ, [RZ] ;  /* 0x00000000fffff984 */ /* 0x000fe20000000800 */
[----:B------:R1:W-:Y:S06]  /*3de0*/  MEMBAR.ALL.CTA ;  /* 0x0000000000007992 */ /* 0x0003ec0000008000 */
[----:B-1----:R-:W1:Y:S01]  /*3df0*/  FENCE.VIEW.ASYNC.S ;  /* 0x00000000000073c6 */ /* 0x002e620000000000 */
[----:B---3--:R-:W-:Y:S11]  /*3e00*/  LOP3.LUT P0, RZ, R10, 0x1, RZ, 0xc0, !PT ;  /* 0x000000010aff7812 */ /* 0x008ff6000780c0ff */
[----:B------:R-:W-:Y:S02]  /*3e10*/  @!UPT UIADD3 URZ, UPT, UPT, URZ, URZ, URZ ;  /* 0x000000fffffff290 */ /* 0x000fe4000fffe0ff */
[----:B-1----:R-:W-:Y:S01]  /*3e20*/  VOTEU.ANY UP1, P0 ;  /* 0x0000000000ff7886 */ /* 0x002fe20000020100 */
[----:B------:R-:W-:Y:S11]  /*3e30*/  PLOP3.LUT P0, PT, PT, PT, UP1, 0x80, 0x8 ;  /* 0x000000000008781c */ /* 0x000ff60003f0f018 */
[----:B------:R-:W-:Y:S02]  /*3e40*/  @!UPT UIADD3 URZ, UPT, UPT, URZ, URZ, URZ ;  /* 0x000000fffffff290 */ /* 0x000fe4000fffe0ff */
[----:B--2---:R-:W-:Y:S02]  /*3e50*/  @P0 SHF.R.U32.HI R0, RZ, 0x10, R9 ;  /* 0x00000010ff000819 */ /* 0x004fe40000011609 */
[----:B------:R-:W-:Y:S02]  /*3e60*/  @P0 MOV R6, R8 ;  /* 0x0000000800060202 */ /* 0x000fe40000000f00 */
[----:B------:R-:W-:Y:S01]  /*3e70*/  @P0 R2UR UR4, R0 ;  /* 0x00000000000402ca */ /* 0x000fe200000e0000 */
[----:B------:R-:W-:Y:S01]  /*3e80*/  VIADD R0, R7, 0x60 ;  /* 0x0000006007007836 */ /* 0x000fe20000000000 */
[----:B------:R-:W-:Y:S02]  /*3e90*/  @P0 LOP3.LUT R8, R9, 0xffff, RZ, 0xc0, !PT ;  /* 0x0000ffff09080812 */ /* 0x000fe400078ec0ff */
[----:B------:R-:W-:Y:S02]  /*3ea0*/  @P0 R2UR UR6, R6 ;  /* 0x00000000060602ca */ /* 0x000fe400000e0000 */
[----:B------:R-:W-:Y:S02]  /*3eb0*/  PRMT R0, RZ, 0x654, R0 ;  /* 0x00000654ff007816 */ /* 0x000fe40000000000 */
[----:B------:R-:W-:Y:S02]  /*3ec0*/  @P0 R2UR UR5, R8 ;  /* 0x00000000080502ca */ /* 0x000fe400000e0000 */
[----:B------:R1:W-:Y:S03]  /*3ed0*/  SYNCS.ARRIVE.TRANS64.RED.A1T0 RZ, [R0+URZ], RZ ;  /* 0x000000ff00ff79a7 */ /* 0x0003e600081004ff */
[----:B------:R-:W-:Y:S04]  /*3ee0*/  @UP1 UMOV UR24, UR4 ;  /* 0x0000000400181c82 */ /* 0x000fe80008000000 */
[----:B------:R-:W-:Y:S04]  /*3ef0*/  @UP1 UMOV UR13, UR6 ;  /* 0x00000006000d1c82 */ /* 0x000fe80008000000 */
[----:B------:R-:W-:Y:S01]  /*3f00*/  @UP1 UMOV UR7, UR5 ;  /* 0x0000000500071c82 */ /* 0x000fe20008000000 */
[----:B------:R-:W-:Y:S05]  /*3f10*/  BRA.U !UP0, `(.L_x_75) ;  /* 0x0000000108a47547 */ /* 0x000fea000b800000 */
[----:B------:R-:W-:Y:S02]  /*3f20*/  UIMAD.WIDE.U32 UR10, UR7, UR31, URZ ;  /* 0x0000001f070a72a5 */ /* 0x000fe4000f8e00ff */
[----:B------:R-:W-:Y:S02]  /*3f30*/  UIMAD.WIDE.U32 UR18, UR13, UR28, URZ ;  /* 0x0000001c0d1272a5 */ /* 0x000fe4000f8e00ff */
[----:B------:R-:W-:Y:S02]  /*3f40*/  USEL UR4, UR25, UR32, !UP5 ;  /* 0x0000002019047287 */ /* 0x000fe4000e800000 */
[----:B------:R-:W-:Y:S02]  /*3f50*/  USEL UR8, UR26, UR33, !UP6 ;  /* 0x000000211a087287 */ /* 0x000fe4000f000000 */
[----:B------:R-:W-:Y:S02]  /*3f60*/  UIMAD.WIDE.U32 UR20, UR4, UR14, URZ ;  /* 0x0000000e041472a5 */ /* 0x000fe4000f8e00ff */
[----:B------:R-:W-:Y:S01]  /*3f70*/  UIMAD.WIDE.U32 UR22, UR8, UR14, URZ ;  /* 0x0000000e081672a5 */ /* 0x000fe2000f8e00ff */
[----:B------:R-:W-:Y:S02]  /*3f80*/  UMOV UR5, UR11 ;  /* 0x0000000b00057c82 */ /* 0x000fe40008000000 */
[----:B------:R-:W-:Y:S03]  /*3f90*/  USHF.R.U32.HI UR6, URZ, UR35, UR5 ;  /* 0x00000023ff067299 */ /* 0x000fe60008011605 */
[----:B------:R-:W-:Y:S01]  /*3fa0*/  UMOV UR5, UR19 ;  /* 0x0000001300057c82 */ /* 0x000fe20008000000 */
[----:B------:R-:W-:Y:S02]  /*3fb0*/  USEL UR6, UR7, UR6, !UP5 ;  /* 0x0000000607067287 */ /* 0x000fe4000e800000 */
[----:B------:R-:W-:Y:S02]  /*3fc0*/  USHF.R.U32.HI UR9, URZ, UR29, UR5 ;  /* 0x0000001dff097299 */ /* 0x000fe40008011605 */
[----:B------:R-:W-:Y:S01]  /*3fd0*/  UIMAD.WIDE.U32 UR10, UR6, UR14, URZ ;  /* 0x0000000e060a72a5 */ /* 0x000fe2000f8e00ff */
[----:B------:R-:W-:Y:S02]  /*3fe0*/  UMOV UR5, UR21 ;  /* 0x0000001500057c82 */ /* 0x000fe40008000000 */
[----:B------:R-:W-:Y:S03]  /*3ff0*/  @UP4 USHF.R.U32.HI UR4, URZ, UR15, UR5 ;  /* 0x0000000fff044299 */ /* 0x000fe60008011605 */
[----:B------:R-:W-:Y:S01]  /*4000*/  UMOV UR5, UR23 ;  /* 0x0000001700057c82 */ /* 0x000fe20008000000 */
[----:B------:R-:W-:Y:S02]  /*4010*/  UIMAD UR4, UR40, UR4, URZ ;  /* 0x00000004280472a4 */ /* 0x000fe4000f8e02ff */
[----:B------:R-:W-:Y:S02]  /*4020*/  @UP4 USHF.R.U32.HI UR8, URZ, UR15, UR5 ;  /* 0x0000000fff084299 */ /* 0x000fe40008011605 */
[----:B------:R-:W-:Y:S02]  /*4030*/  USEL UR5, UR13, UR9, !UP6 ;  /* 0x000000090d057287 */ /* 0x000fe4000f000000 */
[----:B------:R-:W-:Y:S02]  /*4040*/  UIMAD UR9, UR40, UR8, URZ ;  /* 0x00000008280972a4 */ /* 0x000fe4000f8e02ff */
[----:B------:R-:W-:Y:S03]  /*4050*/  UISETP.GE.AND UP0, UPT, UR6, UR4, UPT ;  /* 0x000000040600728c */ /* 0x000fe6000bf06270 */
[----:B------:R-:W-:Y:S01]  /*4060*/  UMOV UR4, UR11 ;  /* 0x0000000b00047c82 */ /* 0x000fe20008000000 */
[----:B------:R-:W-:Y:S02]  /*4070*/  UISETP.GE.OR UP0, UPT, UR5, UR9, UP0 ;  /* 0x000000090500728c */ /* 0x000fe40008706670 */
[----:B------:R-:W-:Y:S02]  /*4080*/  USHF.R.U32.HI UR4, URZ, UR15, UR4 ;  /* 0x0000000fff047299 */ /* 0x000fe40008011604 */
[----:B------:R-:W-:Y:S02]  /*4090*/  UIMAD.WIDE.U32 UR10, UR5, UR14, URZ ;  /* 0x0000000e050a72a5 */ /* 0x000fe4000f8e00ff */
[----:B------:R-:W-:Y:S04]  /*40a0*/  USEL UR12, UR6, UR4, !UP4 ;  /* 0x00000004060c7287 */ /* 0x000fe8000e000000 */
[----:B------:R-:W-:Y:S01]  /*40b0*/  UIADD3 UR9, UPT, UPT, -UR12, URZ, URZ ;  /* 0x000000ff0c097290 */ /* 0x000fe2000fffe1ff */
[----:B------:R-:W-:Y:S02]  /*40c0*/  @!UP0 UMOV UR4, UR11 ;  /* 0x0000000b00048c82 */ /* 0x000fe40008000000 */
[----:B------:R-:W-:Y:S02]  /*40d0*/  @!UP0 USHF.R.U32.HI UR4, URZ, UR15, UR4 ;  /* 0x0000000fff048299 */ /* 0x000fe40008011604 */
[----:B------:R-:W-:Y:S02]  /*40e0*/  UIMAD UR9, UR40, UR9, UR6 ;  /* 0x00000009280972a4 */ /* 0x000fe4000f8e0206 */
[----:B------:R-:W-:Y:S04]  /*40f0*/  @!UP0 USEL UR4, UR5, UR4, !UP4 ;  /* 0x0000000405048287 */ /* 0x000fe8000e000000 */
[----:B------:R-:W-:Y:S02]  /*4100*/  @!UP0 UIMAD UR9, UR8, UR9, UR4 ;  /* 0x00000009080982a4 */ /* 0x000fe4000f8e0204 */
[----:B------:R-:W-:Y:S02]  /*4110*/  @!UP0 UIADD3 UR10, UPT, UPT, UR12, -UR4, URZ ;  /* 0x800000040c0a8290 */ /* 0x000fe4000fffe0ff */
[----:B------:R-:W-:Y:S02]  /*4120*/  UIADD3 UR4, UPT, UPT, -UR5, URZ, URZ ;  /* 0x000000ff05047290 */ /* 0x000fe4000fffe1ff */
[----:B------:R-:W-:Y:S02]  /*4130*/  UIADD3 UR8, UPT, UPT, -UR6, URZ, URZ ;  /* 0x000000ff06087290 */ /* 0x000fe4000fffe1ff */
[----:B------:R-:W-:Y:S02]  /*4140*/  @!UP0 UIMAD UR6, UR10, UR40, UR5 ;  /* 0x000000280a0682a4 */ /* 0x000fe4000f8e0205 */
[----:B------:R-:W-:Y:S02]  /*4150*/  UIMAD UR13, UR16, UR4, UR13 ;  /* 0x00000004100d72a4 */ /* 0x000fe4000f8e020d */
[----:B------:R-:W-:Y:S01]  /*4160*/  UIMAD UR7, UR30, UR8, UR7 ;  /* 0x000000081e0772a4 */ /* 0x000fe2000f8e0207 */
[----:B------:R-:W-:Y:S02]  /*4170*/  @!UP0 UMOV UR5, UR9 ;  /* 0x0000000900058c82 */ /* 0x000fe40008000000 */
[----:B------:R-:W-:Y:S02]  /*4180*/  UIMAD UR13, UR5, UR16, UR13 ;  /* 0x00000010050d72a4 */ /* 0x000fe4000f8e020d */
[----:B------:R-:W-:Y:S11]  /*4190*/  UIMAD UR7, UR6, UR30, UR7 ;  /* 0x0000001e060772a4 */ /* 0x000ff6000f8e0207 */
[----:B------:R-:W-:Y:S01]  /*41a0*/  @!UPT UIADD3 URZ, UPT, UPT, URZ, URZ, URZ ;  /* 0x000000fffffff290 */ /* 0x000fe2000fffe0ff */
.L_x_75:
[----:B------:R-:W2:Y:S01]  /*41b0*/  @!UP2 LDCU.128 UR20, c[0x0][0xb10] ;  /* 0x00016200ff14a7ac */ /* 0x000ea20008000c00 */
[C---:B----4-:R-:W-:Y:S02]  /*41c0*/  ISETP.NE.U32.AND P1, PT, R4.reuse, RZ, PT ;  /* 0x000000ff0400720c */ /* 0x050fe40003f25070 */
[----:B------:R-:W-:Y:S02]  /*41d0*/  ISETP.NE.U32.AND P0, PT, R4, RZ, PT ;  /* 0x000000ff0400720c */ /* 0x000fe40003f05070 */
[C---:B------:R-:W-:Y:S02]  /*41e0*/  ISETP.NE.AND.EX P1, PT, R5.reuse, RZ, PT, P1 ;  /* 0x000000ff0500720c */ /* 0x040fe40003f25310 */
[----:B------:R-:W-:Y:S01]  /*41f0*/  ISETP.NE.AND.EX P0, PT, R5, RZ, PT, P0 ;  /* 0x000000ff0500720c */ /* 0x000fe20003f05300 */
[----:B------:R-:W3:Y:S01]  /*4200*/  @!UP2 LDCU UR5, c[0x0][0xb0c] ;  /* 0x00016180ff05a7ac */ /* 0x000ee20008000800 */
[----:B------:R-:W-:Y:S01]  /*4210*/  SHF.L.U32 R6, R15, 0x1f, RZ ;  /* 0x0000001f0f067819 */ /* 0x000fe200000006ff */
[----:B--2---:R-:W-:Y:S07]  /*4220*/  UIMAD.WIDE.U32 UR8, UR13, UR20, URZ ;  /* 0x000000140d0872a5 */ /* 0x004fee000f8e00ff */
[----:B------:R-:W-:Y:S01]  /*4230*/  @!UP2 UMOV UR4, UR9 ;  /* 0x000000090004ac82 */ /* 0x000fe20008000000 */
[----:B---3--:R-:W-:Y:S02]  /*4240*/  @!UP2 UISETP.NE.AND UP0, UPT, UR5, 0x1, UPT ;  /* 0x000000010500a88c */ /* 0x008fe4000bf05270 */
[----:B------:R-:W-:Y:S02]  /*4250*/  @!UP2 USHF.R.U32.HI UR4, URZ, UR21, UR4 ;  /* 0x00000015ff04a299 */ /* 0x000fe40008011604 */
[----:B------:R-:W-:Y:S02]  /*4260*/  UIMAD.WIDE.U32 UR8, UR7, UR23, URZ ;  /* 0x00000017070872a5 */ /* 0x000fe4000f8e00ff */
[----:B------:R-:W-:Y:S02]  /*4270*/  @!UP2 USEL UR10, UR13, UR4, !UP0 ;  /* 0x000000040d0aa287 */ /* 0x000fe4000c000000 */
[----:B------:R-:W-:Y:S03]  /*4280*/  @!UP2 UISETP.NE.AND UP0, UPT, UR22, 0x1, UPT ;  /* 0x000000011600a88c */ /* 0x000fe6000bf05270 */
[----:B------:R-:W-:Y:S02]  /*4290*/  @!UP2 UMOV UR6, UR9 ;  /* 0x000000090006ac82 */ /* 0x000fe40008000000 */
[----:B------:R-:W2:Y:S02]  /*42a0*/  @!UP2 LDCU UR4, c[0x0][0xb20] ;  /* 0x00016400ff04a7ac */ /* 0x000ea40008000800 */
[----:B--2---:R-:W-:Y:S04]  /*42b0*/  @!UP2 USHF.R.U32.HI UR6, URZ, UR4, UR6 ;  /* 0x00000004ff06a299 */ /* 0x004fe80008011606 */
[----:B------:R-:W-:Y:S04]  /*42c0*/  @!UP2 USEL UR6, UR7, UR6, !UP0 ;  /* 0x000000060706a287 */ /* 0x000fe8000c000000 */
[----:B------:R-:W-:Y:S02]  /*42d0*/  @!UP2 UIADD3 UR4, UPT, UPT, -UR10, UR6, URZ ;  /* 0x000000060a04a290 */ /* 0x000fe4000fffe1ff */
[----:B------:R-:W-:Y:S02]  /*42e0*/  @!UP2 UIADD3 UR6, UPT, UPT, UR10, -UR6, URZ ;  /* 0x800000060a06a290 */ /* 0x000fe4000fffe0ff */
[----:B------:R-:W-:Y:S02]  /*42f0*/  @!UP2 UIMAD UR13, UR4, UR5, UR13 ;  /* 0x00000005040da2a4 */ /* 0x000fe4000f8e020d */
[----:B------:R-:W-:Y:S01]  /*4300*/  @!UP2 UIMAD UR7, UR6, UR22, UR7 ;  /* 0x000000160607a2a4 */ /* 0x000fe2000f8e0207 */
[----:B------:R-:W-:Y:S11]  /*4310*/  BRA.U UP3, `(.L_x_76) ;  /* 0x0000000103107547 */ /* 0x000ff6000b800000 */
[----:B------:R-:W-:Y:S04]  /*4320*/  MOV R7, UR34 ;  /* 0x0000002200077c02 */ /* 0x000fe80008000f00 */
[----:B------:R-:W-:Y:S04]  /*4330*/  SHF.L.U32 R7, R7, 0x1f, RZ ;  /* 0x0000001f07077819 */ /* 0x000fe800000006ff */
[----:B------:R-:W2:Y:S02]  /*4340*/  SYNCS.PHASECHK.TRANS64.TRYWAIT P2, [UR17+0x48], R7 ;  /* 0x00004807ff0075a7 */ /* 0x000ea40008041111 */
[----:B--2---:R-:W-:Y:S05]  /*4350*/  @!P2 BRA `(.L_x_77) ;  /* 0x00000030002ca947 */ /* 0x004fea0003800000 */
.L_x_76:
[----:B------:R-:W-:Y:S05]  /*4360*/  @!P1 BRA `(.L_x_78) ;  /* 0x0000000000309947 */ /* 0x000fea0003800000 */
[----:B------:R-:W-:Y:S01]  /*4370*/  ISETP.NE.U32.AND P1, PT, R2, RZ, PT ;  /* 0x000000ff0200720c */ /* 0x000fe20003f25070 */
[----:B------:R-:W2:Y:S01]  /*4380*/  LDCU.64 UR4, c[0x0][0x358] ;  /* 0x00006b00ff0477ac */ /* 0x000ea20008000a00 */
[----:B------:R-:W-:Y:S02]  /*4390*/  IMAD.MOV.U32 R141, RZ, RZ, 0x1 ;  /* 0x00000001ff8d7424 */ /* 0x000fe400078e00ff */
[----:B------:R-:W-:Y:S11]  /*43a0*/  ISETP.NE.AND.EX P1, PT, R3, RZ, PT, P1 ;  /* 0x000000ff0300720c */ /* 0x000ff60003f25310 */
[----:B------:R-:W-:Y:S02]  /*43b0*/  @!UPT UIADD3 URZ, UPT, UPT, URZ, URZ, URZ ;  /* 0x000000fffffff290 */ /* 0x000fe4000fffe0ff */
[----:B------:R-:W3:Y:S01]  /*43c0*/  @P1 LDC.64 R8, c[0x0][0x888] ;  /* 0x00022200ff081b82 */ /* 0x000ee20000000a00 */
[----:B-1----:R-:W-:Y:S04]  /*43d0*/  @P1 IMAD R0, R4, UR36, RZ ;  /* 0x0000002404001c24 */ /* 0x002fe8000f8e02ff */
[----:B---3--:R-:W-:Y:S04]  /*43e0*/  @P1 IMAD.WIDE R8, R0, 0x4, R8 ;  /* 0x0000000400081825 */ /* 0x008fe800078e0208 */
[----:B------:R-:W-:Y:S01]  /*43f0*/  HFMA2 R0, -RZ, RZ, 0, 5.9604644775390625e-08 ;  /* 0x00000001ff007431 */ /* 0x000fe200000001ff */
[----:B--2--5:R2:W5:Y:S04]  /*4400*/  @P1 LDG.E R71, desc[UR4][R8.64] ;  /* 0x0000000408471981 */ /* 0x024568000c1e1900 */
[----:B------:R-:W-:Y:S01]  /*4410*/  @!P1 PRMT R141, R0, 0x7610, R141 ;  /* 0x00007610008d9816 */ /* 0x000fe2000000008d */
[----:B--2---:R-:W3:Y:S06]  /*4420*/  @!P1 LDC R71, c[0x0][0x880] ;  /* 0x00022000ff479b82 */ /* 0x004eec0000000800 */
.L_x_78:
[----:B---3-5:R-:W-:Y:S01]  /*4430*/  @!P0 FSETP.EQ.AND P1, PT, R71, RZ, PT ;  /* 0x000000ff4700820b */ /* 0x028fe20003f22000 */
[----:B------:R-:W-:Y:S01]  /*4440*/  @!UPT UIADD3 URZ, UPT, UPT, URZ, URZ, URZ ;  /* 0x000000fffffff290 */ /* 0x000fe2000fffe0ff */
[----:B------:R-:W-:Y:S11]  /*4450*/  @!P0 BRA `(.L_x_79) ;  /* 0x0000000000188947 */ /* 0x000ff60003800000 */
[----:B------:R-:W-:Y:S02]  /*4460*/  LOP3.LUT P0, RZ, R141, 0xff, RZ, 0xc0, !PT ;  /* 0x000000ff8dff7812 */ /* 0x000fe4000780c0ff */
[----:B------:R-:W-:Y:S04]  /*4470*/  ISETP.NE.U32.AND P1, PT, R2, RZ, PT ;  /* 0x000000ff0200720c */ /* 0x000fe80003f25070 */
[----:B------:R-:W-:Y:S04]  /*4480*/  ISETP.NE.AND.EX P1, PT, R3, RZ, PT, P1 ;  /* 0x000000ff0300720c */ /* 0x000fe80003f25310 */
[----:B------:R-:W-:Y:S03]  /*4490*/  PLOP3.LUT P1, PT, P1, PT, PT, 0x8, 0x80 ;  /* 0x000000000080781c */ /* 0x000fe60000f2e170 */
[----:B------:R-:W-:Y:S11]  /*44a0*/  @P0 FSETP.EQ.AND P1, PT, R71, RZ, PT ;  /* 0x000000ff4700020b */ /* 0x000ff60003f22000 */
[----:B------:R-:W-:Y:S02]  /*44b0*/  @!UPT UIADD3 URZ, UPT, UPT, URZ, URZ, URZ ;  /* 0x000000fffffff290 */ /* 0x000fe4000fffe0ff */
.L_x_79:
[----:B------:R-:W2:Y:S01]  /*44c0*/  SYNCS.PHASECHK.TRANS64.TRYWAIT P0, [UR17+0x38], R6 ;  /* 0x00003806ff0075a7 */ /* 0x000ea20008001111 */
[----:B------:R-:W-:Y:S02]  /*44d0*/  ELECT P2, URZ, PT ;  /* 0x0000000000ff782f */ /* 0x000fe40003840000 */
[----:B------:R-:W-:Y:S01]  /*44e0*/  IADD3 R14, PT, PT, R14, 0x1, RZ ;  /* 0x000000010e0e7810 */ /* 0x000fe20007ffe0ff */
[----:B--2---:R-:W-:Y:S10]  /*44f0*/  @!P0 BRA `(.L_x_80) ;  /* 0x0000002c00dc8947 */ /* 0x004ff40003800000 */
.L_x_129:
[----:B------:R-:W-:Y:S01]  /*4500*/  PLOP3.LUT P1, PT, P1, P2, PT, 0xf2, 0x2f ;  /* 0x00000000002f781c */ /* 0x000fe20000f25e72 */
[----:B------:R-:W-:Y:S01]  /*4510*/  UMOV UR18, 0x0 ;  /* 0x0000000000127882 */ /* 0x000fe20000000000 */
[----:B------:R-:W-:Y:S01]  /*4520*/  UMOV UR19, 0x10000000 ;  /* 0x1000000000137882 */ /* 0x000fe20000000000 */
[----:B------:R-:W-:Y:S01]  /*4530*/  UMOV UR12, UR36 ;  /* 0x00000024000c7c82 */ /* 0x000fe20008000000 */
[----:B------:R-:W-:Y:S01]  /*4540*/  LOP3.LUT R15, R15, 0x1, RZ, 0x3c, !PT ;  /* 0x000000010f0f7812 */ /* 0x000fe200078e3cff */
[----:B------:R-:W-:Y:S01]  /*4550*/  UPLOP3.LUT UP3, UPT, UPT, UPT, UPT, 0x80, 0x8 ;  /* 0x000000000008789c */ /* 0x000fe20003f6f070 */
[----:B------:R-:W-:Y:S07]  /*4560*/  UMOV UR36, UR24 ;  /* 0x0000001800247c82 */ /* 0x000fee0008000000 */
[----:B-1----:R-:W-:Y:S01]  /*4570*/  @!P1 IADD3 R6, P0, PT, R16, 0x580, RZ ;  /* 0x0000058010069810 */ /* 0x002fe20007f1e0ff */
[----:B------:R-:W-:Y:S03]  /*4580*/  VOTEU.ALL UP0, P1 ;  /* 0x0000000000ff7886 */ /* 0x000fe60000800000 */
[----:B------:R-:W-:Y:S01]  /*4590*/  @!P1 R2UR UR5, R6 ;  /* 0x00000000060592ca */ /* 0x000fe200000e0000 */
[----:B------:R-:W-:Y:S01]  /*45a0*/  @!P1 IMAD.X R0, RZ, RZ, R17, P0 ;  /* 0x000000ffff009224 */ /* 0x000fe200000e0611 */
[----:B------:R-:W-:Y:S01]  /*45b0*/  @!UP0 USHF.L.U32 UR10, UR45, 0x6, URZ ;  /* 0x000000062d0a8899 */ /* 0x000fe200080006ff */
[----:B------:R-:W-:Y:S01]  /*45c0*/  ISETP.NE.AND P0, PT, R14, 0x2, PT ;  /* 0x000000020e00780c */ /* 0x000fe20003f05270 */
[----:B------:R-:W-:Y:S02]  /*45d0*/  @!UP0 USHF.L.U32 UR11, UR46, 0x7, URZ ;  /* 0x000000072e0b8899 */ /* 0x000fe400080006ff */
[----:B------:R-:W-:Y:S01]  /*45e0*/  @!P1 R2UR UR4, R0 ;  /* 0x00000000000492ca */ /* 0x000fe200000e0000 */
[----:B------:R-:W-:Y:S01]  /*45f0*/  @!UP0 UIADD3 UR8, UPT, UPT, UR17, 0x200, URZ ;  /* 0x0000020011088890 */ /* 0x000fe2000fffe0ff */
[----:B------:R-:W-:Y:S01]  /*4600*/  SEL R0, RZ, 0x1, P0 ;  /* 0x00000001ff007807 */ /* 0x000fe20000000000 */
[----:B------:R-:W-:Y:S01]  /*4610*/  @!UP0 UIADD3 UR9, UPT, UPT, UR17, 0x30, URZ ;  /* 0x0000003011098890 */ /* 0x000fe2000fffe0ff */
[----:B------:R-:W-:Y:S01]  /*4620*/  SEL R14, R14, RZ, P0 ;  /* 0x000000ff0e0e7207 */ /* 0x000fe20000000000 */
[----:B------:R-:W-:Y:S01]  /*4630*/  VOTEU.ALL UP0, P1 ;  /* 0x0000000000ff7886 */ /* 0x000fe20000800000 */
[----:B------:R-:W-:Y:S01]  /*4640*/  LOP3.LUT R13, R13, R0, RZ, 0x3c, !PT ;  /* 0x000000000d0d7212 */ /* 0x000fe200078e3cff */
[----:B------:R-:W-:Y:S01]  /*4650*/  IMAD.U32 R6, RZ, RZ, UR5 ;  /* 0x00000005ff067e24 */ /* 0x000fe2000f8e00ff */
[----:B------:R-:W-:Y:S02]  /*4660*/  UIADD3 UR45, UPT, UPT, UR7, UR55, URZ ;  /* 0x00000037072d7290 */ /* 0x000fe4000fffe0ff */
[----:B------:R-:W-:Y:S03]  /*4670*/  UIADD3 UR46, UPT, UPT, UR13, UR58, URZ ;  /* 0x0000003a0d2e7290 */ /* 0x000fe6000fffe0ff */
[----:B------:R-:W-:Y:S01]  /*4680*/  IMAD.U32 R7, RZ, RZ, UR4 ;  /* 0x00000004ff077e24 */ /* 0x000fe2000f8e00ff */
[----:B------:R-:W-:Y:S04]  /*4690*/  @!P1 R2UR UR4, R6 ;  /* 0x00000000060492ca */ /* 0x000fe800000e0000 */
[----:B------:R-:W-:Y:S11]  /*46a0*/  @!P1 R2UR UR5, R7 ;  /* 0x00000000070592ca */ /* 0x000ff600000e0000 */
[----:B------:R-:W-:Y:S02]  /*46b0*/  @!UPT UIADD3 URZ, UPT, UPT, URZ, URZ, URZ ;  /* 0x000000fffffff290 */ /* 0x000fe4000fffe0ff */
[----:B------:R2:W-:Y:S01]  /*46c0*/  @!UP0 UTMALDG.3D [UR8], [UR4], desc[UR18] ;  /* 0x00001208040085b4 */ /* 0x0005e20008011000 */
[----:B------:R2:W-:Y:S01]  /*46d0*/  @!P1 SYNCS.ARRIVE.TRANS64.RED.A0TR RZ, [UR17+0x30], R12 ;  /* 0x0000300cffff99a7 */ /* 0x0005e20008300411 */
[----:B------:R-:W-:Y:S01]  /*46e0*/  SYNCS.ARRIVE.TRANS64.RED.A1T0 RZ, [UR27], RZ ;  /* 0x000000ffffff79a7 */ /* 0x000fe2000810041b */
[----:B------:R-:W-:Y:S05]  /*46f0*/  BRA.U UP1, `(.L_x_81) ;  /* 0xfffffff5018c7547 */ /* 0x000fea000b83ffff */
[----:B------:R-:W-:Y:S07]  /*4700*/  MOV R0, UR17 ;  /* 0x0000001100007c02 */ /* 0x000fee0008000f00 */
.L_x_82:
[----:B-1----:R-:W-:-:S04]  /*4710*/  SHF.L.U32 R2, R15, 0x1f, RZ ;  /* 0x0000001f0f027819 */ /* 0x002fc800000006ff */
[----:B------:R1:W3:Y:S03]  /*4720*/  SYNCS.PHASECHK.TRANS64.TRYWAIT P0, [R0+URZ+0x38], R2 ;  /* 0x00003802000075a7 */ /* 0x0002e600080011ff */
[----:B---3--:R-:W-:Y:S05]  /*4730*/  @!P0 NANOSLEEP.SYNCS 0x989680 ;  /* 0x009896800000895d */ /* 0x008fea0003900000 */
[----:B------:R-:W3:Y:S02]  /*4740*/  @!P0 SYNCS.PHASECHK.TRANS64 P0, [R0+URZ+0x38], R2 ;  /* 0x00003802000085a7 */ /* 0x000ee400080010ff */
[----:B--23--:R-:W-:Y:S05]  /*4750*/  @P0 EXIT ;  /* 0x000000000000094d */ /* 0x00cfea0003800000 */
[----:B------:R-:W-:Y:S05]  /*4760*/  BRA `(.L_x_82) ;  /* 0xfffffffc00e87947 */ /* 0x000fea000383ffff */
.L_x_73:
[----:B------:R-:W-:-:S06]  /*4770*/  UISETP.GE.AND UP0, UPT, UR22, 0x4, UPT ;  /* 0x000000041600788c */ /* 0x000fcc000bf06270 */
[----:B------:R-:W-:-:S13]  /*4780*/  PLOP3.LUT P0, PT, PT, PT, UP0, 0x80, 0x8 ;  /* 0x000000000008781c */ /* 0x000fda0003f0f008 */
[----:B------:R-:W-:Y:S05]  /*4790*/  @!P0 EXIT ;  /* 0x000000000000894d */ /* 0x000fea0003800000 */
[----:B------:R-:W-:Y:S01]  /*47a0*/  BAR.SYNC.DEFER_BLOCKING 0x6, 0xa0 ;  /* 0x0182800000007b1d */ /* 0x000fe20000010000 */
[C---:B------:R-:W-:Y:S02]  /*47b0*/  IMAD.SHL.U32 R4, R131.reuse, 0x40, RZ ;  /* 0x0000004083047824 */ /* 0x040fe400078e00ff */
[----:B------:R-:W-:Y:S02]  /*47c0*/  HFMA2 R68, -RZ, RZ, 0, 0 ;  /* 0x00000000ff447431 */ /* 0x000fe400000001ff */
[C---:B------:R-:W-:Y:S01]  /*47d0*/  IMAD.SHL.U32 R140, R131.reuse, 0x8, RZ ;  /* 0x00000008838c7824 */ /* 0x040fe200078e00ff */
[----:B------:R-:W-:Y:S01]  /*47e0*/  CS2R R144, SRZ ;  /* 0x0000000000907805 */ /* 0x000fe2000001ff00 */
[C---:B------:R-:W-:Y:S01]  /*47f0*/  IMAD.SHL.U32 R147, R131.reuse, 0x10, RZ ;  /* 0x0000001083937824 */ /* 0x040fe200078e00ff */
[----:B------:R-:W-:Y:S01]  /*4800*/  UMOV UR44, 0x400 ;  /* 0x00000400002c7882 */ /* 0x000fe20000000000 */
[----:B------:R-:W-:Y:S01]  /*4810*/  LOP3.LUT R5, R4, 0x180, RZ, 0xc0, !PT ;  /* 0x0000018004057812 */ /* 0x000fe200078ec0ff */
[----:B------:R-:W-:Y:S01]  /*4820*/  ULEA UR44, UR61, UR44, 0x18 ;  /* 0x0000002c3d2c7291 */ /* 0x000fe2000f8ec0ff */
[----:B------:R-:W1:Y:S01]  /*4830*/  LDC.64 R136, c[0x0][0x888] ;  /* 0x00022200ff887b82 */ /* 0x000e620000000a00 */
[----:B------:R-:W-:Y:S01]  /*4840*/  IMAD.U32 R69, R131, 0x10000, RZ ;  /* 0x0001000083457824 */ /* 0x000fe200078e00ff */
[----:B------:R-:W-:Y:S01]  /*4850*/  LOP3.LUT R140, R5, 0x30, R140, 0xf8, !PT ;  /* 0x00000030058c7812 */ /* 0x000fe200078ef88c */
[----:B------:R-:W-:Y:S01]  /*4860*/  UIADD3 UR4, UPT, UPT, UR44, 0x2200, URZ ;  /* 0x000022002c047890 */ /* 0x000fe2000fffe0ff */
[----:B------:R-:W-:Y:S01]  /*4870*/  LOP3.LUT R149, R147, 0x20, RZ, 0xc0, !PT ;  /* 0x0000002093957812 */ /* 0x000fe200078ec0ff */
[----:B------:R-:W-:Y:S01]  /*4880*/  IMAD.MOV.U32 R146, RZ, RZ, RZ ;  /* 0x000000ffff927224 */ /* 0x000fe200078e00ff */
[----:B------:R-:W-:Y:S01]  /*4890*/  LOP3.LUT R140, R140, 0x1e40, R4, 0xf8, !PT ;  /* 0x00001e408c8c7812 */ /* 0x000fe200078ef804 */
[----:B------:R-:W-:Y:S01]  /*48a0*/  IMAD.MOV.U32 R143, RZ, RZ, RZ ;  /* 0x000000ffff8f7224 */ /* 0x000fe200078e00ff */
[----:B------:R-:W2:Y:S01]  /*48b0*/  LDC.64 R138, c[0x0][0x890] ;  /* 0x00022400ff8a7b82 */ /* 0x000ea20000000a00 */
[----:B------:R-:W-:Y:S01]  /*48c0*/  LOP3.LUT R69, R69, 0x600000, RZ, 0xc0, !PT ;  /* 0x0060000045457812 */ /* 0x000fe200078ec0ff */
[----:B------:R-:W3:Y:S01]  /*48d0*/  LDCU UR53, c[0x0][0x370] ;  /* 0x00006e00ff3577ac */ /* 0x000ee20008000800 */
[----:B------:R-:W-:Y:S01]  /*48e0*/  VIADD R148, R140, UR44 ;  /* 0x0000002c8c947c36 */ /* 0x000fe20008000000 */
[----:B------:R-:W-:-:S02]  /*48f0*/  LOP3.LUT R147, R147, 0x40, RZ, 0xc0, !PT ;  /* 0x0000004093937812 */ /* 0x000fc400078ec0ff */
[----:B------:R-:W-:Y:S01]  /*4900*/  MOV R150, UR4 ;  /* 0x0000000400967c02 */ /* 0x000fe20008000f00 */
[----:B------:R-:W4:Y:S01]  /*4910*/  LDS R0, [UR44+0x100] ;  /* 0x0001002cff007984 */ /* 0x000f220008000800 */
[----:B------:R-:W1:Y:S01]  /*4920*/  LDC.64 R134, c[0x0][0x8b0] ;  /* 0x00022c00ff867b82 */ /* 0x000e620000000a00 */
[--C-:B------:R-:W-:Y:S01]  /*4930*/  IADD3 R149, PT, PT, -R149, 0x200, R148.reuse ;  /* 0x0000020095957810 */ /* 0x100fe20007ffe194 */
[----:B------:R-:W1:Y:S01]  /*4940*/  LDCU.64 UR62, c[0x0][0x348] ;  /* 0x00006900ff3e77ac */ /* 0x000e620008000a00 */
[----:B------:R-:W-:-:S03]  /*4950*/  IADD3 R148, PT, PT, -R147, 0x200, R148 ;  /* 0x0000020093947810 */ /* 0x000fc60007ffe194 */
[----:B------:R-:W-:Y:S01]  /*4960*/  IMAD.IADD R147, R149, 0x1, -R147 ;  /* 0x0000000195937824 */ /* 0x000fe200078e0a93 */
[----:B------:R-:W1:Y:S01]  /*4970*/  LDCU UR41, c[0x0][0xb0c] ;  /* 0x00016180ff2977ac */ /* 0x000e620008000800 */
[----:B------:R-:W1:Y:S01]  /*4980*/  LDC.64 R132, c[0x0][0x8a8] ;  /* 0x00022a00ff847b82 */ /* 0x000e620000000a00 */
[----:B------:R-:W1:Y:S01]  /*4990*/  LDCU UR39, c[0x0][0xb30] ;  /* 0x00016600ff2777ac */ /* 0x000e620008000800 */
[----:B------:R-:W1:Y:S01]  /*49a0*/  LDCU.64 UR56, c[0x0][0x888] ;  /* 0x00011100ff3877ac */ /* 0x000e620008000a00 */
[----:B------:R-:W1:Y:S01]  /*49b0*/  LDCU.64 UR42, c[0x0][0xb28] ;  /* 0x00016500ff2a77ac */ /* 0x000e620008000a00 */
[----:B------:R-:W1:Y:S01]  /*49c0*/  LDCU.128 UR48, c[0x0][0xb10] ;  /* 0x00016200ff3077ac */ /* 0x000e620008000c00 */
[----:B------:R-:W1:Y:S01]  /*49d0*/  LDCU UR52, c[0x0][0x374] ;  /* 0x00006e80ff3477ac */ /* 0x000e620008000800 */
[----:B------:R-:W-:Y:S01]  /*49e0*/  UIADD3 UR59, UPT, UPT, UR44, 0x200, URZ ;  /* 0x000002002c3b7890 */ /* 0x000fe2000fffe0ff */
[----:B---34-:R-:W-:-:S11]  /*49f0*/  IMAD.IADD R69, R0, 0x1, R69 ;  /* 0x0000000100457824 */ /* 0x018fd600078e0245 */
.L_x_100:
[----:B------:R-:W-:Y:S02]  /*4a00*/  LEA R3, R143, UR44, 0x3 ;  /* 0x0000002c8f037c11 */ /* 0x000fe4000f8e18ff */
[----:B------:R-:W-:Y:S02]  /*4a10*/  SHF.L.U32 R0, R145, 0x1f, RZ ;  /* 0x0000001f91007819 */ /* 0x000fe400000006ff */
[----:B-1----:R-:W-:Y:S02]  /*4a20*/  LEA R4, R143, UR44, 0x4 ;  /* 0x0000002c8f047c11 */ /* 0x002fe4000f8e20ff */
[----:B------:R-:W3:Y:S02]  /*4a30*/  SYNCS.PHASECHK.TRANS64.TRYWAIT P0, [R3+URZ+0x50], R0 ;  /* 0x00005000030075a7 */ /* 0x000ee400080011ff */
[----:B--23--:R-:W-:Y:S05]  /*4a40*/  @!P0 BRA `(.L_x_83) ;  /* 0x0000002800a08947 */ /* 0x00cfea0003800000 */
.L_x_130:
[----:B------:R-:W4:Y:S01]  /*4a50*/  LDS.128 R4, [R4+0xe0] ;  /* 0x0000e00004047984 */ /* 0x000f220000000c00 */
[----:B------:R-:W-:Y:S01]  /*4a60*/  UISETP.GE.AND UP0, UPT, UR40, 0x1, UPT ;  /* 0x000000012800788c */ /* 0x000fe2000bf06270 */
[----:B------:R-:W-:Y:S01]  /*4a70*/  @!PT LDS RZ, [RZ] ;  /* 0x00000000fffff984 */ /* 0x000fe20000000800 */
[----:B------:R-:W-:Y:S01]  /*4a80*/  @!PT LDS RZ, [RZ] ;  /* 0x00000000fffff984 */ /* 0x000fe20000000800 */
[----:B------:R-:W-:Y:S01]  /*4a90*/  @!PT LDS RZ, [RZ] ;  /* 0x00000000fffff984 */ /* 0x000fe20000000800 */
[----:B------:R-:W-:Y:S01]  /*4aa0*/  @!PT LDS RZ, [RZ] ;  /* 0x00000000fffff984 */ /* 0x000fe20000000800 */
[----:B------:R1:W-:Y:S06]  /*4ab0*/  MEMBAR.ALL.CTA ;  /* 0x0000000000007992 */ /* 0x0003ec0000008000 */
[----:B-1----:R-:W1:Y:S01]  /*4ac0*/  FENCE.VIEW.ASYNC.S ;  /* 0x00000000000073c6 */ /* 0x002e620000000000 */
[----:B----4-:R-:W-:Y:S11]  /*4ad0*/  LOP3.LUT P0, RZ, R6, 0x1, RZ, 0xc0, !PT ;  /* 0x0000000106ff7812 */ /* 0x010ff6000780c0ff */
[----:B------:R-:W-:Y:S02]  /*4ae0*/  @!UPT UIADD3 URZ, UPT, UPT, URZ, URZ, URZ ;  /* 0x000000fffffff290 */ /* 0x000fe4000fffe0ff */
[----:B-1----:R-:W-:Y:S01]  /*4af0*/  VOTEU.ANY UP1, P0 ;  /* 0x0000000000ff7886 */ /* 0x002fe20000020100 */
[----:B------:R-:W-:Y:S01]  /*4b00*/  PLOP3.LUT P0, PT, PT, PT, UP1, 0x80, 0x8 ;  /* 0x000000000008781c */ /* 0x000fe20003f0f018 */
[----:B------:R-:W-:Y:S11]  /*4b10*/  UP2UR UR47, UPR, URZ, 0x2 ;  /* 0x00000002ff2f7883 */ /* 0x000ff60008000000 */
[----:B------:R-:W-:Y:S01]  /*4b20*/  @!UPT UIADD3 URZ, UPT, UPT, URZ, URZ, URZ ;  /* 0x000000fffffff290 */ /* 0x000fe2000fffe0ff */
[----:B---3--:R-:W-:Y:S02]  /*4b30*/  @P0 SHF.R.U32.HI R0, RZ, 0x10, R5 ;  /* 0x00000010ff000819 */ /* 0x008fe40000011605 */
        /* <DEDUP_REMOVED lines=12> */
[----:B------:R-:W3:Y:S01]  /*4c00*/  LDCU UR12, c[0x0][0xb20] ;  /* 0x00016400ff0c77ac */ /* 0x000ee20008000800 */
[----:B------:R-:W-:Y:S02]  /*4c10*/  UIMAD.WIDE.U32 UR4, UR52, UR51, URZ ;  /* 0x00000033340472a5 */ /* 0x000fe4000f8e00ff */
[----:B------:R-:W-:Y:S02]  /*4c20*/  UIMAD.WIDE.U32 UR6, UR53, UR48, URZ ;  /* 0x00000030350672a5 */ /* 0x000fe4000f8e00ff */
[----:B------:R-:W-:Y:S02]  /*4c30*/  UISETP.NE.AND UP0, UPT, UR50, 0x1, UPT ;  /* 0x000000013200788c */ /* 0x000fe4000bf05270 */
[----:B------:R-:W-:Y:S02]  /*4c40*/  UIMAD.WIDE.U32 UR8, UR37, UR51, URZ ;  /* 0x00000033250872a5 */ /* 0x000fe4000f8e00ff */
[----:B------:R-:W-:Y:S02]  /*4c50*/  UIMAD.WIDE.U32 UR10, UR38, UR48, URZ ;  /* 0x00000030260a72a5 */ /* 0x000fe4000f8e00ff */
[----:B------:R-:W-:Y:S02]  /*4c60*/  UISETP.NE.AND UP1, UPT, UR41, 0x1, UPT ;  /* 0x000000012900788c */ /* 0x000fe4000bf25270 */
[----:B------:R-:W-:Y:S01]  /*4c70*/  UISETP.NE.AND UP2, UPT, UR40, 0x1, UPT ;  /* 0x000000012800788c */ /* 0x000fe2000bf45270 */
[----:B------:R-:W-:Y:S02]  /*4c80*/  UMOV UR4, UR5 ;  /* 0x0000000500047c82 */ /* 0x000fe40008000000 */
[----:B---3--:R-:W-:Y:S03]  /*4c90*/  USHF.R.U32.HI UR5, URZ, UR12, UR4 ;  /* 0x0000000cff057299 */ /* 0x008fe60008011604 */
[----:B------:R-:W-:Y:S02]  /*4ca0*/  UMOV UR4, UR7 ;  /* 0x0000000700047c82 */ /* 0x000fe40008000000 */
[----:B------:R-:W-:Y:S02]  /*4cb0*/  USHF.R.U32.HI UR7, URZ, UR49, UR4 ;  /* 0x00000031ff077299 */ /* 0x000fe40008011604 */
[----:B------:R-:W-:Y:S02]  /*4cc0*/  USEL UR4, UR52, UR5, !UP0 ;  /* 0x0000000534047287 */ /* 0x000fe4000c000000 */
[----:B------:R-:W-:Y:S01]  /*4cd0*/  USEL UR7, UR53, UR7, !UP1 ;  /* 0x0000000735077287 */ /* 0x000fe2000c800000 */
[----:B------:R-:W-:Y:S01]  /*4ce0*/  UMOV UR5, UR9 ;  /* 0x0000000900057c82 */ /* 0x000fe20008000000 */
[----:B------:R-:W-:Y:S02]  /*4cf0*/  UIMAD.WIDE.U32 UR8, UR4, UR42, URZ ;  /* 0x0000002a040872a5 */ /* 0x000fe4000f8e00ff */
[----:B------:R-:W-:Y:S03]  /*4d00*/  USHF.R.U32.HI UR6, URZ, UR12, UR5 ;  /* 0x0000000cff067299 */ /* 0x000fe60008011605 */
[----:B------:R-:W-:Y:S01]  /*4d10*/  UMOV UR5, UR11 ;  /* 0x0000000b00057c82 */ /* 0x000fe20008000000 */
[----:B------:R-:W-:Y:S02]  /*4d20*/  UIMAD.WIDE.U32 UR10, UR7, UR42, URZ ;  /* 0x0000002a070a72a5 */ /* 0x000fe4000f8e00ff */
[----:B------:R-:W-:Y:S02]  /*4d30*/  USHF.R.U32.HI UR12, URZ, UR49, UR5 ;  /* 0x00000031ff0c7299 */ /* 0x000fe40008011605 */
[----:B------:R-:W-:Y:S01]  /*4d40*/  USEL UR6, UR37, UR6, !UP0 ;  /* 0x0000000625067287 */ /* 0x000fe2000c000000 */
[----:B------:R-:W-:Y:S02]  /*4d50*/  UMOV UR5, UR9 ;  /* 0x0000000900057c82 */ /* 0x000fe40008000000 */
[----:B------:R-:W-:Y:S01]  /*4d60*/  UMOV UR10, UR11 ;  /* 0x0000000b000a7c82 */ /* 0x000fe20008000000 */
[----:B------:R-:W-:Y:S02]  /*4d70*/  @UP2 USHF.R.U32.HI UR4, URZ, UR43, UR5 ;  /* 0x0000002bff042299 */ /* 0x000fe40008011605 */
[----:B------:R-:W-:Y:S02]  /*4d80*/  @UP2 USHF.R.U32.HI UR7, URZ, UR43, UR10 ;  /* 0x0000002bff072299 */ /* 0x000fe4000801160a */
[----:B------:R-:W-:Y:S02]  /*4d90*/  UIMAD UR4, UR40, UR4, URZ ;  /* 0x00000004280472a4 */ /* 0x000fe4000f8e02ff */
[----:B------:R-:W-:Y:S02]  /*4da0*/  UIMAD.WIDE.U32 UR10, UR6, UR42, URZ ;  /* 0x0000002a060a72a5 */ /* 0x000fe4000f8e00ff */
[----:B------:R-:W-:Y:S02]  /*4db0*/  USEL UR5, UR38, UR12, !UP1 ;  /* 0x0000000c26057287 */ /* 0x000fe4000c800000 */
[----:B------:R-:W-:Y:S02]  /*4dc0*/  UIMAD UR8, UR40, UR7, URZ ;  /* 0x00000007280872a4 */ /* 0x000fe4000f8e02ff */
[----:B------:R-:W-:Y:S03]  /*4dd0*/  UISETP.GE.AND UP0, UPT, UR6, UR4, UPT ;  /* 0x000000040600728c */ /* 0x000fe6000bf06270 */
[----:B------:R-:W-:Y:S01]  /*4de0*/  UMOV UR4, UR11 ;  /* 0x0000000b00047c82 */ /* 0x000fe20008000000 */
[----:B------:R-:W-:Y:S02]  /*4df0*/  UISETP.GE.OR UP0, UPT, UR5, UR8, UP0 ;  /* 0x000000080500728c */ /* 0x000fe40008706670 */
[----:B------:R-:W-:Y:S02]  /*4e00*/  USHF.R.U32.HI UR4, URZ, UR43, UR4 ;  /* 0x0000002bff047299 */ /* 0x000fe40008011604 */
[----:B------:R-:W-:Y:S02]  /*4e10*/  UIMAD.WIDE.U32 UR8, UR5, UR42, URZ ;  /* 0x0000002a050872a5 */ /* 0x000fe4000f8e00ff */
[----:B------:R-:W-:Y:S02]  /*4e20*/  USEL UR11, UR6, UR4, !UP2 ;  /* 0x00000004060b7287 */ /* 0x000fe4000d000000 */
[----:B------:R-:W-:Y:S02]  /*4e30*/  UIADD3 UR8, UPT, UPT, -UR5, URZ, URZ ;  /* 0x000000ff05087290 */ /* 0x000fe4000fffe1ff */
[----:B------:R-:W-:Y:S01]  /*4e40*/  UIADD3 UR10, UPT, UPT, -UR11, URZ, URZ ;  /* 0x000000ff0b0a7290 */ /* 0x000fe2000fffe1ff */
[----:B------:R-:W-:Y:S01]  /*4e50*/  @!UP0 UMOV UR4, UR9 ;  /* 0x0000000900048c82 */ /* 0x000fe20008000000 */
[----:B------:R-:W-:Y:S02]  /*4e60*/  UIADD3 UR9, UPT, UPT, -UR6, URZ, URZ ;  /* 0x000000ff06097290 */ /* 0x000fe4000fffe1ff */
[----:B------:R-:W-:Y:S02]  /*4e70*/  @!UP0 USHF.R.U32.HI UR4, URZ, UR43, UR4 ;  /* 0x0000002bff048299 */ /* 0x000fe40008011604 */
[----:B------:R-:W-:Y:S02]  /*4e80*/  UIMAD UR10, UR40, UR10, UR6 ;  /* 0x0000000a280a72a4 */ /* 0x000fe4000f8e0206 */
[----:B------:R-:W-:Y:S04]  /*4e90*/  @!UP0 USEL UR4, UR5, UR4, !UP2 ;  /* 0x0000000405048287 */ /* 0x000fe8000d000000 */
[----:B------:R-:W-:Y:S02]  /*4ea0*/  @!UP0 UIMAD UR10, UR7, UR10, UR4 ;  /* 0x0000000a070a82a4 */ /* 0x000fe4000f8e0204 */
[----:B------:R-:W-:Y:S02]  /*4eb0*/  @!UP0 UIADD3 UR11, UPT, UPT, UR11, -UR4, URZ ;  /* 0x800000040b0b8290 */ /* 0x000fe4000fffe0ff */
[----:B------:R-:W-:Y:S02]  /*4ec0*/  UIMAD UR7, UR41, UR8, UR38 ;  /* 0x00000008290772a4 */ /* 0x000fe4000f8e0226 */
[----:B------:R-:W-:Y:S02]  /*4ed0*/  @!UP0 UIMAD UR6, UR11, UR40, UR5 ;  /* 0x000000280b0682a4 */ /* 0x000fe4000f8e0205 */
[----:B------:R-:W-:Y:S01]  /*4ee0*/  UIMAD UR4, UR50, UR9, UR37 ;  /* 0x00000009320472a4 */ /* 0x000fe2000f8e0225 */
[----:B------:R-:W-:Y:S02]  /*4ef0*/  @!UP0 UMOV UR5, UR10 ;  /* 0x0000000a00058c82 */ /* 0x000fe40008000000 */
[----:B------:R-:W-:Y:S02]  /*4f00*/  UIMAD UR38, UR5, UR41, UR7 ;  /* 0x00000029052672a4 */ /* 0x000fe4000f8e0207 */
[----:B------:R-:W-:Y:S11]  /*4f10*/  UIMAD UR37, UR6, UR50, UR4 ;  /* 0x00000032062572a4 */ /* 0x000ff6000f8e0204 */
[----:B------:R-:W-:Y:S01]  /*4f20*/  @!UPT UIADD3 URZ, UPT, UPT, URZ, URZ, URZ ;  /* 0x000000fffffff290 */ /* 0x000fe2000fffe0ff */
.L_x_84:
[----:B------:R-:W-:Y:S01]  /*4f30*/  UISETP.NE.AND UP0, UPT, UR39, 0x1, UPT ;  /* 0x000000012700788c */ /* 0x000fe2000bf05270 */
[----:B------:R-:W-:Y:S10]  /*4f40*/  IADD3 R143, PT, PT, R143, 0x1, RZ ;  /* 0x000000018f8f7810 */ /* 0x000ff40007ffe0ff */
[----:B------:R-:W3:Y:S01]  /*4f50*/  @!UP0 LDCU.128 UR12, c[0x0][0xb10] ;  /* 0x00016200ff0c87ac */ /* 0x000ee20008000c00 */
[----:B------:R-:W4:Y:S01]  /*4f60*/  @!UP0 LDCU UR5, c[0x0][0xb0c] ;  /* 0x00016180ff0587ac */ /* 0x000f220008000800 */
[----:B------:R-:W2:Y:S01]  /*4f70*/  @!UP0 LDCU UR10, c[0x0][0xb20] ;  /* 0x00016400ff0a87ac */ /* 0x000ea20008000800 */
[----:B---3--:R-:W-:Y:S02]  /*4f80*/  UIMAD.WIDE.U32 UR8, UR38, UR12, URZ ;  /* 0x0000000c260872a5 */ /* 0x008fe4000f8e00ff */
[----:B------:R-:W-:Y:S02]  /*4f90*/  UIMAD.WIDE.U32 UR6, UR37, UR15, URZ ;  /* 0x0000000f250672a5 */ /* 0x000fe4000f8e00ff */
[----:B------:R-:W-:Y:S03]  /*4fa0*/  @!UP0 UISETP.NE.AND UP1, UPT, UR14, 0x1, UPT ;  /* 0x000000010e00888c */ /* 0x000fe6000bf25270 */
[----:B------:R-:W-:Y:S01]  /*4fb0*/  @!UP0 UMOV UR4, UR9 ;  /* 0x0000000900048c82 */ /* 0x000fe20008000000 */
[----:B----4-:R-:W-:Y:S02]  /*4fc0*/  @!UP0 UISETP.NE.AND UP2, UPT, UR5, 0x1, UPT ;  /* 0x000000010500888c */ /* 0x010fe4000bf45270 */
[----:B------:R-:W-:Y:S01]  /*4fd0*/  @!UP0 USHF.R.U32.HI UR4, URZ, UR13, UR4 ;  /* 0x0000000dff048299 */ /* 0x000fe20008011604 */
[----:B------:R-:W-:Y:S02]  /*4fe0*/  @!UP0 UMOV UR6, UR7 ;  /* 0x0000000700068c82 */ /* 0x000fe40008000000 */
[----:B--2---:R-:W-:Y:S02]  /*4ff0*/  @!UP0 USHF.R.U32.HI UR6, URZ, UR10, UR6 ;  /* 0x0000000aff068299 */ /* 0x004fe40008011606 */
[----:B------:R-:W-:Y:S02]  /*5000*/  @!UP0 USEL UR7, UR38, UR4, !UP2 ;  /* 0x0000000426078287 */ /* 0x000fe4000d000000 */
[----:B------:R-:W-:Y:S04]  /*5010*/  @!UP0 USEL UR6, UR37, UR6, !UP1 ;  /* 0x0000000625068287 */ /* 0x000fe8000c800000 */
[----:B------:R-:W-:Y:S02]  /*5020*/  @!UP0 UIADD3 UR4, UPT, UPT, -UR7, UR6, URZ ;  /* 0x0000000607048290 */ /* 0x000fe4000fffe1ff */
[----:B------:R-:W-:Y:S02]  /*5030*/  @!UP0 UIADD3 UR6, UPT, UPT, UR7, -UR6, URZ ;  /* 0x8000000607068290 */ /* 0x000fe4000fffe0ff */
[----:B------:R-:W-:Y:S02]  /*5040*/  @!UP0 UIMAD UR38, UR4, UR5, UR38 ;  /* 0x00000005042682a4 */ /* 0x000fe4000f8e0226 */
[----:B------:R-:W-:Y:S02]  /*5050*/  @!UP0 UIMAD UR37, UR6, UR14, UR37 ;  /* 0x0000000e062582a4 */ /* 0x000fe4000f8e0225 */
[----:B------:R-:W-:Y:S09]  /*5060*/  ULOP3.LUT UP0, URZ, UR59, 0x1b0, URZ, 0xc0, !UPT ;  /* 0x000001b03bff7892 */ /* 0x000ff2000f80c0ff */
[----:B------:R-:W-:Y:S05]  /*5070*/  BRA.U !UP0, `(.L_x_85) ;  /* 0x0000000108407547 */ /* 0x000fea000b800000 */
[----:B------:R-:W2:Y:S01]  /*5080*/  LDCU.64 UR8, c[0x4][0x80] ;  /* 0x01001000ff0877ac */ /* 0x000ea20008000a00 */
[----:B------:R-:W-:Y:S01]  /*5090*/  MOV R3, 0x0 ;  /* 0x0000000000037802 */ /* 0x000fe20000000f00 */
[----:B------:R-:W-:Y:S02]  /*50a0*/  HFMA2 R12, -RZ, RZ, 0, 5.9604644775390625e-08 ;  /* 0x00000001ff0c7431 */ /* 0x000fe400000001ff */
[----:B------:R-:W-:Y:S02]  /*50b0*/  IMAD.MOV.U32 R8, RZ, RZ, 0x70 ;  /* 0x00000070ff087424 */ /* 0x000fe400078e00ff */
[----:B------:R-:W-:Y:S01]  /*50c0*/  IMAD.MOV.U32 R13, RZ, RZ, RZ ;  /* 0x000000ffff0d7224 */ /* 0x000fe200078e00ff */
[----:B------:R-:W3:Y:S01]  /*50d0*/  LDCU.64 UR6, c[0x4][0x88] ;  /* 0x01001100ff0677ac */ /* 0x000ee20008000a00 */
[----:B------:R-:W4:Y:S01]  /*50e0*/  LDC.64 R2, c[0x4][R3] ;  /* 0x0100000003027b82 */ /* 0x000f220000000a00 */
[----:B------:R-:W1:Y:S01]  /*50f0*/  LDCU.64 UR4, c[0x4][0x8] ;  /* 0x01000100ff0477ac */ /* 0x000e620008000a00 */
[----:B--2---:R-:W-:Y:S01]  /*5100*/  MOV R5, UR9 ;  /* 0x0000000900057c02 */ /* 0x004fe20008000f00 */
[----:B------:R-:W-:Y:S01]  /*5110*/  IMAD.U32 R4, RZ, RZ, UR8 ;  /* 0x00000008ff047e24 */ /* 0x000fe2000f8e00ff */
[----:B---3--:R-:W-:Y:S01]  /*5120*/  MOV R7, UR7 ;  /* 0x0000000700077c02 */ /* 0x008fe20008000f00 */
[----:B------:R-:W-:Y:S01]  /*5130*/  IMAD.U32 R6, RZ, RZ, UR6 ;  /* 0x00000006ff067e24 */ /* 0x000fe2000f8e00ff */
[----:B-1----:R-:W-:Y:S01]  /*5140*/  MOV R11, UR5 ;  /* 0x00000005000b7c02 */ /* 0x002fe20008000f00 */
[----:B------:R-:W-:Y:S02]  /*5150*/  IMAD.U32 R10, RZ, RZ, UR4 ;  /* 0x00000004ff0a7e24 */ /* 0x000fe4000f8e00ff */
[----:B------:R-:W-:Y:S07]  /*5160*/  LEPC R20, `(.L_x_85) ;  /* 0x000000001014794e */ /* 0x000fee0000000000 */
[----:B----45:R-:W-:Y:S05]  /*5170*/  CALL.ABS.NOINC R2 ;  /* 0x0000000002007343 */ /* 0x030fea0003c00000 */
.L_x_85:
[----:B------:R-:W-:Y:S01]  /*5180*/  LOP3.LUT P0, RZ, R150, 0x1b0, RZ, 0xc0, !PT ;  /* 0x000001b096ff7812 */ /* 0x000fe2000780c0ff */
[----:B------:R-:W-:Y:S11]  /*5190*/  BSSY.RECONVERGENT B6, `(.L_x_86) ;  /* 0x0000013000067945 */ /* 0x000ff60003800200 */
[----:B------:R-:W-:Y:S01]  /*51a0*/  @!UPT UIADD3 URZ, UPT, UPT, URZ, URZ, URZ ;  /* 0x000000fffffff290 */ /* 0x000fe2000fffe0ff */
[----:B------:R-:W-:Y:S05]  /*51b0*/  @!P0 BRA `(.L_x_87) ;  /* 0x0000000000408947 */ /* 0x000fea0003800000 */
        /* <DEDUP_REMOVED lines=16> */
.L_x_87:
[----:B------:R-:W-:Y:S05]  /*52c0*/  BSYNC.RECONVERGENT B6 ;  /* 0x0000000000067941 */ /* 0x000fea0003800200 */
.L_x_86:
[----:B------:R-:W-:Y:S01]  /*52d0*/  ISETP.NE.U32.AND P3, PT, R138, RZ, PT ;  /* 0x000000ff8a00720c */ /* 0x000fe20003f65070 */
[----:B------:R-:W-:Y:S01]  /*52e0*/  UISETP.NE.AND UP1, UPT, UR60, URZ, UPT ;  /* 0x000000ff3c00728c */ /* 0x000fe2000bf25270 */
[----:B------:R-:W-:Y:S02]  /*52f0*/  ISETP.NE.U32.AND P4, PT, R134, RZ, PT ;  /* 0x000000ff8600720c */ /* 0x000fe40003f85070 */
[----:B------:R-:W-:Y:S02]  /*5300*/  ISETP.NE.AND.EX P3, PT, R139, RZ, PT, P3 ;  /* 0x000000ff8b00720c */ /* 0x000fe40003f65330 */
[----:B------:R-:W-:Y:S02]  /*5310*/  PLOP3.LUT P1, PT, PT, PT, PT, 0x8, 0x80 ;  /* 0x000000000080781c */ /* 0x000fe40003f2e170 */
[----:B------:R-:W-:Y:S02]  /*5320*/  PLOP3.LUT P0, PT, PT, PT, UP1, 0x80, 0x8 ;  /* 0x000000000008781c */ /* 0x000fe40003f0f018 */
[----:B------:R-:W-:Y:S02]  /*5330*/  ISETP.NE.AND.EX P4, PT, R135, RZ, PT, P4 ;  /* 0x000000ff8700720c */ /* 0x000fe40003f85340 */
[----:B------:R-:W2:Y:S09]  /*5340*/  @UP1 LDCU.64 UR4, c[0x0][0x888] ;  /* 0x00011100ff0417ac */ /* 0x000eb20008000a00 */
[----:B------:R-:W-:Y:S01]  /*5350*/  @P0 PLOP3.LUT P1, PT, P3, PT, PT, 0x80, 0x8 ;  /* 0x000000000008081c */ /* 0x000fe20001f2f070 */
[----:B--2---:R-:W-:Y:S04]  /*5360*/  @UP1 UISETP.NE.U32.AND UP0, UPT, UR4, URZ, UPT ;  /* 0x000000ff0400128c */ /* 0x004fe8000bf05070 */
[----:B------:R-:W-:Y:S04]  /*5370*/  @UP1 UISETP.NE.AND.EX UP0, UPT, UR5, URZ, UPT, UP0 ;  /* 0x000000ff0500128c */ /* 0x000fe8000bf05300 */
[----:B------:R-:W-:Y:S01]  /*5380*/  @UP1 USEL UR4, URZ, 0xffffffff, UP0 ;  /* 0xffffffffff041887 */ /* 0x000fe20008000000 */
[----:B------:R-:W-:Y:S11]  /*5390*/  @!P3 BRA `(.L_x_88) ;  /* 0x000000000030b947 */ /* 0x000ff60003800000 */
        /* <DEDUP_REMOVED lines=12> */
.L_x_88:
[----:B------:R-:W-:Y:S05]  /*5460*/  @!P4 BRA `(.L_x_89) ;  /* 0x000000000024c947 */ /* 0x000fea0003800000 */
[----:B------:R-:W-:Y:S01]  /*5470*/  ISETP.NE.U32.AND P2, PT, R132, RZ, PT ;  /* 0x000000ff8400720c */ /* 0x000fe20003f45070 */
[----:B------:R-:W2:Y:S03]  /*5480*/  LDCU.64 UR6, c[0x0][0x358] ;  /* 0x00006b00ff0677ac */ /* 0x000ea60008000a00 */
[----:B------:R-:W-:Y:S11]  /*5490*/  ISETP.NE.AND.EX P2, PT, R133, RZ, PT, P2 ;  /* 0x000000ff8500720c */ /* 0x000ff60003f45320 */
[----:B------:R-:W-:Y:S02]  /*54a0*/  @!UPT UIADD3 URZ, UPT, UPT, URZ, URZ, URZ ;  /* 0x000000fffffff290 */ /* 0x000fe4000fffe0ff */
[----:B------:R-:W4:Y:S01]  /*54b0*/  @P2 LDC.64 R2, c[0x0][0x8a8] ;  /* 0x00022a00ff022b82 */ /* 0x000f220000000a00 */
[----:B-1----:R-:W-:Y:S04]  /*54c0*/  @P2 IMAD R0, R134, UR36, RZ ;  /* 0x0000002486002c24 */ /* 0x002fe8000f8e02ff */
[----:B----4-:R-:W-:Y:S05]  /*54d0*/  @P2 IMAD.WIDE R2, R0, 0x4, R2 ;  /* 0x0000000400022825 */ /* 0x010fea00078e0202 */
[----:B--2--5:R2:W5:Y:S02]  /*54e0*/  @P2 LDG.E R70, desc[UR6][R2.64] ;  /* 0x0000000602462981 */ /* 0x024564000c1e1900 */
[----:B--2---:R-:W4:Y:S02]  /*54f0*/  @!P2 LDC R70, c[0x0][0x8a0] ;  /* 0x00022800ff46ab82 */ /* 0x004f240000000800 */
.L_x_89:
[----:B---3-5:R-:W-:Y:S01]  /*5500*/  @P0 FSETP.NEU.AND P4, PT, R71, RZ, PT ;  /* 0x000000ff4700020b */ /* 0x028fe20003f8d000 */
[----:B-1----:R-:W-:Y:S01]  /*5510*/  IMAD.U32 R0, RZ, RZ, UR4 ;  /* 0x00000004ff007e24 */ /* 0x002fe2000f8e00ff */
[----:B------:R-:W-:Y:S01]  /*5520*/  @P0 LOP3.LUT P2, RZ, R141, 0xff, RZ, 0xc0, !PT ;  /* 0x000000ff8dff0812 */ /* 0x000fe2000784c0ff */
[----:B------:R-:W-:Y:S01]  /*5530*/  BSSY B1, `(.L_x_90) ;  /* 0x000003d000017945 */ /* 0x000fe20003800000 */
[----:B------:R-:W-:Y:S02]  /*5540*/  @P0 SEL R2, RZ, 0xffffffff, P4 ;  /* 0xffffffffff020807 */ /* 0x000fe40002000000 */
[----:B------:R-:W-:Y:S02]  /*5550*/  CS2R R18, SRZ ;  /* 0x0000000000127805 */ /* 0x000fe4000001ff00 */
[----:B------:R-:W-:Y:S02]  /*5560*/  LEA R22, R68, UR44, 0x3 ;  /* 0x0000002c44167c11 */ /* 0x000fe4000f8e18ff */
[----:B------:R-:W-:Y:S02]  /*5570*/  CS2R R16, SRZ ;  /* 0x0000000000107805 */ /* 0x000fe4000001ff00 */
[----:B------:R-:W-:Y:S02]  /*5580*/  @P1 SEL R2, R0, R2, !P2 ;  /* 0x0000000200021207 */ /* 0x000fe40005000000 */
[----:B------:R-:W-:Y:S02]  /*5590*/  CS2R R26, SRZ ;  /* 0x00000000001a7805 */ /* 0x000fe4000001ff00 */
[----:B------:R-:W-:Y:S02]  /*55a0*/  SHF.L.U32 R4, R146, 0x1f, RZ ;  /* 0x0000001f92047819 */ /* 0x000fe400000006ff */
[----:B------:R-:W-:Y:S02]  /*55b0*/  CS2R R24, SRZ ;  /* 0x0000000000187805 */ /* 0x000fe4000001ff00 */
[----:B------:R-:W-:Y:S02]  /*55c0*/  @P0 LOP3.LUT R2, R2, 0x1, RZ, 0xc0, !PT ;  /* 0x0000000102020812 */ /* 0x000fe400078ec0ff */
[----:B------:R-:W-:Y:S02]  /*55d0*/  CS2R R30, SRZ ;  /* 0x00000000001e7805 */ /* 0x000fe4000001ff00 */
[----:B------:R-:W-:Y:S02]  /*55e0*/  PLOP3.LUT P5, PT, PT, PT, PT, 0x8, 0x80 ;  /* 0x000000000080781c */ /* 0x000fe40003fae170 */
[----:B------:R-:W-:Y:S02]  /*55f0*/  CS2R R28, SRZ ;  /* 0x00000000001c7805 */ /* 0x000fe4000001ff00 */
[----:B------:R-:W-:Y:S01]  /*5600*/  ISETP.NE.U32.OR P1, PT, R2, 0x1, !P0 ;  /* 0x000000010200780c */ /* 0x000fe20004725470 */
[----:B------:R-:W-:Y:S01]  /*5610*/  IMAD R2, R68, 0x40, R69 ;  /* 0x0000004044027824 */ /* 0x000fe200078e0245 */
[----:B------:R-:W-:Y:S02]  /*5620*/  CS2R R34, SRZ ;  /* 0x0000000000227805 */ /* 0x000fe4000001ff00 */
[----:B------:R-:W-:Y:S09]  /*5630*/  CS2R R32, SRZ ;  /* 0x0000000000207805 */ /* 0x000ff2000001ff00 */
[----:B------:R-:W-:Y:S04]  /*5640*/  @P1 SHF.L.U32 R0, R144, 0x1f, RZ ;  /* 0x0000001f90001819 */ /* 0x000fe800000006ff */
[----:B------:R-:W1:Y:S01]  /*5650*/  @P1 SYNCS.PHASECHK.TRANS64.TRYWAIT P0, [UR44+0x30], R0 ;  /* 0x00003000ff0015a7 */ /* 0x000e62000800112c */
[----:B------:R2:W3:Y:S01]  /*5660*/  SYNCS.PHASECHK.TRANS64.TRYWAIT P4, [R22+URZ+0x70], R4 ;  /* 0x00007004160075a7 */ /* 0x0004e200080811ff */
[----:B-1----:R-:W-:Y:S01]  /*5670*/  @P1 PLOP3.LUT P5, PT, P0, PT, PT, 0x8, 0x80 ;  /* 0x000000000080181c */ /* 0x002fe200007ae170 */
[----:B------:R-:W-:Y:S01]  /*5680*/  @!UPT UIADD3 URZ, UPT, UPT, URZ, URZ, URZ ;  /* 0x000000fffffff290 */ /* 0x000fe2000fffe0ff */
[----:B--23--:R-:W-:Y:S11]  /*5690*/  @!P1 BRA `(.L_x_91) ;  /* 0x0000000000989947 */ /* 0x00cff60003800000 */
[----:B------:R-:W-:Y:S01]  /*56a0*/  ISETP.NE.U32.AND P0, PT, RZ, UR56, PT ;  /* 0x00000038ff007c0c */ /* 0x000fe2000bf05070 */
[----:B------:R-:W-:Y:S01]  /*56b0*/  BSSY B0, `(.L_x_92) ;  /* 0x0000016000007945 */ /* 0x000fe20003800000 */
[----:B------:R-:W-:Y:S02]  /*56c0*/  FSETP.NEU.AND P2, PT, R71, RZ, PT ;  /* 0x000000ff4700720b */ /* 0x000fe40003f4d000 */
[----:B------:R-:W-:Y:S02]  /*56d0*/  CS2R R34, SRZ ;  /* 0x0000000000227805 */ /* 0x000fe4000001ff00 */
[----:B------:R-:W-:Y:S02]  /*56e0*/  ISETP.NE.AND.EX P0, PT, RZ, UR57, PT, P0 ;  /* 0x00000039ff007c0c */ /* 0x000fe4000bf05300 */
[----:B------:R-:W-:Y:S02]  /*56f0*/  CS2R R32, SRZ ;  /* 0x0000000000207805 */ /* 0x000fe4000001ff00 */
[----:B------:R-:W-:Y:S02]  /*5700*/  LOP3.LUT P1, RZ, R141, 0xff, RZ, 0xc0, !PT ;  /* 0x000000ff8dff7812 */ /* 0x000fe4000782c0ff */
[----:B------:R-:W-:Y:S02]  /*5710*/  CS2R R30, SRZ ;  /* 0x00000000001e7805 */ /* 0x000fe4000001ff00 */
[----:B------:R-:W-:Y:S02]  /*5720*/  SEL R0, RZ, 0xffffffff, P2 ;  /* 0xffffffffff007807 */ /* 0x000fe40001000000 */
[----:B------:R-:W-:Y:S02]  /*5730*/  CS2R R28, SRZ ;  /* 0x00000000001c7805 */ /* 0x000fe4000001ff00 */
[----:B------:R-:W-:Y:S02]  /*5740*/  SEL R3, RZ, 0xffffffff, P0 ;  /* 0xffffffffff037807 */ /* 0x000fe40000000000 */
[----:B------:R-:W-:Y:S02]  /*5750*/  CS2R R26, SRZ ;  /* 0x00000000001a7805 */ /* 0x000fe4000001ff00 */
[----:B------:R-:W-:Y:S02]  /*5760*/  CS2R R24, SRZ ;  /* 0x0000000000187805 */ /* 0x000fe4000001ff00 */
[----:B------:R-:W-:Y:S02]  /*5770*/  CS2R R18, SRZ ;  /* 0x0000000000127805 */ /* 0x000fe4000001ff00 */
[----:B------:R-:W-:Y:S02]  /*5780*/  @P3 SEL R0, R3, R0, !P1 ;  /* 0x0000000003003207 */ /* 0x000fe40004800000 */
[----:B------:R-:W-:Y:S02]  /*5790*/  CS2R R16, SRZ ;  /* 0x0000000000107805 */ /* 0x000fe4000001ff00 */
[----:B------:R-:W-:Y:S04]  /*57a0*/  LOP3.LUT R0, R0, 0x1, RZ, 0xc0, !PT ;  /* 0x0000000100007812 */ /* 0x000fe800078ec0ff */
[----:B------:R-:W-:Y:S01]  /*57b0*/  ISETP.NE.U32.AND P0, PT, R0, 0x1, PT ;  /* 0x000000010000780c */ /* 0x000fe20003f05070 */
[----:B------:R-:W-:Y:S01]  /*57c0*/  @!UPT UIADD3 URZ, UPT, UPT, URZ, URZ, URZ ;  /* 0x000000fffffff290 */ /* 0x000fe2000fffe0ff */
[----:B------:R-:W-:Y:S11]  /*57d0*/  @!P5 BRA `(.L_x_93) ;  /* 0x00000000000cd947 */ /* 0x000ff60003800000 */
[----:B------:R-:W-:Y:S04]  /*57e0*/  SHF.L.U32 R3, R144, 0x1f, RZ ;  /* 0x0000001f90037819 */ /* 0x000fe800000006ff */
[----:B------:R-:W1:Y:S02]  /*57f0*/  SYNCS.PHASECHK.TRANS64.TRYWAIT P1, [UR44+0x30], R3 ;  /* 0x00003003ff0075a7 */ /* 0x000e64000802112c */
[----:B-1----:R-:W-:Y:S05]  /*5800*/  @!P1 BRA `(.L_x_94) ;  /* 0x0000001c00449947 */ /* 0x002fea0003800000 */
.L_x_93:
[----:B------:R-:W-:Y:S05]  /*5810*/  BSYNC B0 ;  /* 0x0000000000007941 */ /* 0x000fea0003800000 */
.L_x_92:
[----:B------:R2:W3:Y:S01]  /*5820*/  @P0 LDS.128 R32, [R140+UR44+0x200] ;  /* 0x0002002c8c200984 */ /* 0x0004e20008000c00 */
[----:B------:R-:W-:Y:S01]  /*5830*/  UIADD3 UR4, UPT, UPT, UR44, 0x38, URZ ;  /* 0x000000382c047890 */ /* 0x000fe2000fffe0ff */
[----:B------:R-:W-:Y:S02]  /*5840*/  LOP3.LUT R144, R144, 0x1, RZ, 0x3c, !PT ;  /* 0x0000000190907812 */ /* 0x000fe400078e3cff */
[----:B------:R2:W1:Y:S01]  /*5850*/  @P0 LDS.128 R28, [R149+0x10] ;  /* 0x00001000951c0984 */ /* 0x0004620000000c00 */
[----:B------:R-:W-:Y:S03]  /*5860*/  UPRMT UR4, UR61, 0x654, UR4 ;  /* 0x000006543d047896 */ /* 0x000fe60008000004 */
[----:B------:R2:W1:Y:S04]  /*5870*/  @P0 LDS.128 R24, [R148+0x20] ;  /* 0x0000200094180984 */ /* 0x0004680000000c00 */
[----:B------:R2:W1:Y:S01]  /*5880*/  @P0 LDS.128 R16, [R147+0x30] ;  /* 0x0000300093100984 */ /* 0x0004620000000c00 */
[----:B------:R-:W-:Y:S01]  /*5890*/  @!PT LDS RZ, [RZ] ;  /* 0x00000000fffff984 */ /* 0x000fe20000000800 */
[----:B------:R-:W-:Y:S01]  /*58a0*/  @!PT LDS RZ, [RZ] ;  /* 0x00000000fffff984 */ /* 0x000fe20000000800 */
[----:B------:R-:W-:Y:S01]  /*58b0*/  @!PT LDS RZ, [RZ] ;  /* 0x00000000fffff984 */ /* 0x000fe20000000800 */
[----:B------:R-:W-:Y:S01]  /*58c0*/  @!PT LDS RZ, [RZ] ;  /* 0x00000000fffff984 */ /* 0x000fe20000000800 */
[----:B------:R5:W-:Y:S06]  /*58d0*/  MEMBAR.ALL.CTA ;  /* 0x0000000000007992 */ /* 0x000bec0000008000 */
[----:B-----5:R-:W5:Y:S02]  /*58e0*/  FENCE.VIEW.ASYNC.S ;  /* 0x00000000000073c6 */ /* 0x020f640000000000 */
[----:B-----5:R-:W-:Y:S01]  /*58f0*/  SYNCS.ARRIVE.TRANS64.RED.A1T0 RZ, [UR4], RZ ;  /* 0x000000ffffff79a7 */ /* 0x020fe20008100404 */
.L_x_91:
[----:B------:R-:W-:Y:S05]  /*5900*/  BSYNC B1 ;  /* 0x0000000000017941 */ /* 0x000fea0003800000 */
.L_x_90:
[----:B-1----:R-:W-:Y:S04]  /*5910*/  SHF.R.U32.HI R0, RZ, 0x15, R2 ;  /* 0x00000015ff007819 */ /* 0x002fe80000011602 */
[----:B------:R-:W-:Y:S01]  /*5920*/  LOP3.LUT P0, RZ, R0, 0x3, R142, 0x48, !PT ;  /* 0x0000000300ff7812 */ /* 0x000fe2000780488e */
[----:B------:R-:W-:Y:S01]  /*5930*/  @!UPT UIADD3 URZ, UPT, UPT, URZ, URZ, URZ ;  /* 0x000000fffffff290 */ /* 0x000fe2000fffe0ff */
[----:B------:R-:W-:Y:S11]  /*5940*/  @P4 BRA `(.L_x_95) ;  /* 0x0000000000084947 */ /* 0x000ff60003800000 */
[----:B------:R-:W1:Y:S02]  /*5950*/  SYNCS.PHASECHK.TRANS64.TRYWAIT P1, [R22+URZ+0x70], R4 ;  /* 0x00007004160075a7 */ /* 0x000e6400080211ff */
[----:B-1----:R-:W-:Y:S05]  /*5960*/  @!P1 BRA `(.L_x_96) ;  /* 0x0000001c00049947 */ /* 0x002fea0003800000 */
.L_x_95:
[----:B------:R-:W-:Y:S05]  /*5970*/  @!P0 BRA `(.L_x_97) ;  /* 0x0000000000408947 */ /* 0x000fea0003800000 */
[----:B------:R-:W1:Y:S01]  /*5980*/  LDCU.64 UR8, c[0x4][0x70] ;  /* 0x01000e00ff0877ac */ /* 0x000e620008000a00 */
[----:B------:R-:W-:Y:S01]  /*5990*/  MOV R15, 0x0 ;  /* 0x00000000000f7802 */ /* 0x000fe20000000f00 */
[----:B------:R-:W-:Y:S02]  /*59a0*/  HFMA2 R12, -RZ, RZ, 0, 5.9604644775390625e-08 ;  /* 0x00000001ff0c7431 */ /* 0x000fe400000001ff */
[----:B------:R-:W-:Y:S02]  /*59b0*/  IMAD.MOV.U32 R8, RZ, RZ, 0x192 ;  /* 0x00000192ff087424 */ /* 0x000fe400078e00ff */
[----:B------:R-:W-:Y:S01]  /*59c0*/  IMAD.MOV.U32 R13, RZ, RZ, RZ ;  /* 0x000000ffff0d7224 */ /* 0x000fe200078e00ff */
[----:B------:R-:W5:Y:S01]  /*59d0*/  LDCU.64 UR6, c[0x4][0x78] ;  /* 0x01000f00ff0677ac */ /* 0x000f620008000a00 */
[----:B------:R-:W2:Y:S01]  /*59e0*/  LDC.64 R14, c[0x4][R15] ;  /* 0x010000000f0e7b82 */ /* 0x000ea20000000a00 */
[----:B------:R-:W3:Y:S01]  /*59f0*/  LDCU.64 UR4, c[0x4][0x10] ;  /* 0x01000200ff0477ac */ /* 0x000ee20008000a00 */
[----:B-1----:R-:W-:Y:S01]  /*5a00*/  MOV R5, UR9 ;  /* 0x0000000900057c02 */ /* 0x002fe20008000f00 */
[----:B------:R-:W-:Y:S01]  /*5a10*/  IMAD.U32 R4, RZ, RZ, UR8 ;  /* 0x00000008ff047e24 */ /* 0x000fe2000f8e00ff */
[----:B-----5:R-:W-:Y:S01]  /*5a20*/  MOV R7, UR7 ;  /* 0x0000000700077c02 */ /* 0x020fe20008000f00 */
[----:B------:R-:W-:Y:S01]  /*5a30*/  IMAD.U32 R6, RZ, RZ, UR6 ;  /* 0x00000006ff067e24 */ /* 0x000fe2000f8e00ff */
[----:B---3--:R-:W-:Y:S01]  /*5a40*/  MOV R11, UR5 ;  /* 0x00000005000b7c02 */ /* 0x008fe20008000f00 */
[----:B------:R-:W-:Y:S02]  /*5a50*/  IMAD.U32 R10, RZ, RZ, UR4 ;  /* 0x00000004ff0a7e24 */ /* 0x000fe4000f8e00ff */
[----:B------:R-:W-:Y:S07]  /*5a60*/  LEPC R20, `(.L_x_97) ;  /* 0x000000001014794e */ /* 0x000fee0000000000 */
[----:B--2-4-:R-:W-:Y:S05]  /*5a70*/  CALL.ABS.NOINC R14 ;  /* 0x000000000e007343 */ /* 0x014fea0003c00000 */
.L_x_97:
[----:B------:R-:W-:Y:S01]  /*5a80*/  LOP3.LUT P0, RZ, R131, 0x60, RZ, 0xc0, !PT ;  /* 0x0000006083ff7812 */ /* 0x000fe2000780c0ff */
[----:B------:R-:W-:Y:S05]  /*5a90*/  WARPSYNC.ALL ;  /* 0x0000000000007948 */ /* 0x000fea0003800000 */
[----:B------:R-:W-:Y:S01]  /*5aa0*/  R2UR UR4, R2 ;  /* 0x00000000020472ca */ /* 0x000fe200000e0000 */
[----:B------:R-:W-:Y:S01]  /*5ab0*/  BSSY.RECONVERGENT B0, `(.L_x_98) ;  /* 0x0000120000007945 */ /* 0x000fe20003800200 */
[----:B---3--:R-:W-:Y:S02]  /*5ac0*/  F2FP.F16.E4M3.UNPACK_B R2, R32 ;  /* 0x00000020ff02723e */ /* 0x008fe400020006ff */
[-C--:B------:R-:W-:Y:S02]  /*5ad0*/  F2FP.F16.E4M3.UNPACK_B R21, R33.reuse ;  /* 0x00000021ff15723e */ /* 0x080fe400020006ff */
[----:B------:R-:W-:Y:S01]  /*5ae0*/  F2FP.F16.E4M3.UNPACK_B R12, R28 ;  /* 0x0000001cff0c723e */ /* 0x000fe200020006ff */
[----:B------:R-:W-:Y:S01]  /*5af0*/  HADD2.F32 R0, -RZ, R2.H0_H0 ;  /* 0x20000002ff007230 */ /* 0x000fe20000004100 */
[----:B------:R-:W-:Y:S01]  /*5b00*/  F2FP.F16.E4M3.UNPACK_B R32, R32.H1 ;  /* 0x00000020ff20723e */ /* 0x000fe200030006ff */
[--C-:B------:R-:W-:Y:S01]  /*5b10*/  HADD2.F32 R73, -RZ, R21.reuse.H0_H0 ;  /* 0x20000015ff497230 */ /* 0x100fe20000004100 */
[----:B------:R-:W-:Y:S01]  /*5b20*/  F2FP.F16.E4M3.UNPACK_B R33, R33.H1 ;  /* 0x00000021ff21723e */ /* 0x000fe200030006ff */
[----:B------:R-:W-:Y:S01]  /*5b30*/  HADD2.F32 R74, -RZ, R21.H1_H1 ;  /* 0x30000015ff4a7230 */ /* 0x000fe20000004100 */
[-C--:B------:R-:W-:Y:S01]  /*5b40*/  F2FP.F16.E4M3.UNPACK_B R20, R34.reuse ;  /* 0x00000022ff14723e */ /* 0x080fe200020006ff */
[--C-:B------:R-:W-:Y:S01]  /*5b50*/  HADD2.F32 R3, -RZ, R32.reuse.H0_H0 ;  /* 0x20000020ff037230 */ /* 0x100fe20000004100 */
[----:B------:R-:W-:Y:S01]  /*5b60*/  F2FP.F16.E4M3.UNPACK_B R15, R34.H1 ;  /* 0x00000022ff0f723e */ /* 0x000fe200030006ff */
[----:B------:R-:W-:Y:S01]  /*5b70*/  HADD2.F32 R72, -RZ, R32.H1_H1 ;  /* 0x30000020ff487230 */ /* 0x000fe20000004100 */
[-C--:B------:R-:W-:Y:S01]  /*5b80*/  F2FP.F16.E4M3.UNPACK_B R14, R35.reuse ;  /* 0x00000023ff0e723e */ /* 0x080fe200020006ff */
[--C-:B------:R-:W-:Y:S01]  /*5b90*/  HADD2.F32 R75, -RZ, R33.reuse.H0_H0 ;  /* 0x20000021ff4b7230 */ /* 0x100fe20000004100 */
[----:B------:R-:W-:Y:S01]  /*5ba0*/  F2FP.F16.E4M3.UNPACK_B R13, R35.H1 ;  /* 0x00000023ff0d723e */ /* 0x000fe200030006ff */
[----:B------:R-:W-:Y:S01]  /*5bb0*/  HADD2.F32 R76, -RZ, R33.H1_H1 ;  /* 0x30000021ff4c7230 */ /* 0x000fe20000004100 */
[----:B------:R-:W-:Y:S01]  /*5bc0*/  F2FP.F16.E4M3.UNPACK_B R28, R28.H1 ;  /* 0x0000001cff1c723e */ /* 0x000fe200030006ff */
[--C-:B------:R-:W-:Y:S01]  /*5bd0*/  HADD2.F32 R77, -RZ, R20.reuse.H0_H0 ;  /* 0x20000014ff4d7230 */ /* 0x100fe20000004100 */
[-C--:B------:R-:W-:Y:S01]  /*5be0*/  F2FP.F16.E4M3.UNPACK_B R11, R29.reuse ;  /* 0x0000001dff0b723e */ /* 0x080fe200020006ff */
        /* <DEDUP_REMOVED lines=15> */
[----:B------:R-:W-:Y:S01]  /*5ce0*/  R2UR UR5, R22 ;  /* 0x00000000160572ca */ /* 0x000fe200000e0000 */
        /* <DEDUP_REMOVED lines=29> */
[----:B------:R-:W-:Y:S01]  /*5ec0*/  IADD3 R68, PT, PT, R68, 0x1, RZ ;  /* 0x0000000144447810 */ /* 0x000fe20007ffe0ff */
[--C-:B------:R-:W-:Y:S02]  /*5ed0*/  HADD2.F32 R101, -RZ, R5.reuse.H0_H0 ;  /* 0x20000005ff657230 */ /* 0x100fe40000004100 */
[----:B------:R-:W-:Y:S02]  /*5ee0*/  HADD2.F32 R102, -RZ, R5.H1_H1 ;  /* 0x30000005ff667230 */ /* 0x000fe40000004100 */
[--C-:B------:R-:W-:Y:S02]  /*5ef0*/  HADD2.F32 R103, -RZ, R4.reuse.H0_H0 ;  /* 0x20000004ff677230 */ /* 0x100fe40000004100 */
[----:B------:R-:W-:Y:S02]  /*5f00*/  HADD2.F32 R104, -RZ, R4.H1_H1 ;  /* 0x30000004ff687230 */ /* 0x000fe40000004100 */
[----:B------:R-:W1:Y:S01]  /*5f10*/  LDTM.x64 R4, tmem[UR4] ;  /* 0x00000004000479ee */ /* 0x000e620008340000 */
[----:B------:R-:W-:Y:S01]  /*5f20*/  NOP ;  /* 0x0000000000007918 */ /* 0x000fe20000000000 */
[----:B------:R-:W-:Y:S01]  /*5f30*/  UIADD3 UR4, UPT, UPT, UR5, 0x90, URZ ;  /* 0x0000009005047890 */ /* 0x000fe2000fffe0ff */
[----:B------:R-:W-:Y:S02]  /*5f40*/  HADD2.F32 R2, -RZ, R2.H1_H1 ;  /* 0x30000002ff027230 */ /* 0x000fe40000004100 */
[--C-:B------:R-:W-:Y:S01]  /*5f50*/  HADD2.F32 R105, -RZ, R106.reuse.H0_H0 ;  /* 0x2000006aff697230 */ /* 0x100fe20000004100 */
[----:B------:R-:W-:Y:S01]  /*5f60*/  UPRMT UR4, UR61, 0x654, UR4 ;  /* 0x000006543d047896 */ /* 0x000fe20008000004 */
[----:B------:R-:W-:Y:S02]  /*5f70*/  HADD2.F32 R106, -RZ, R106.H1_H1 ;  /* 0x3000006aff6a7230 */ /* 0x000fe40000004100 */
[--C-:B------:R-:W-:Y:S02]  /*5f80*/  HADD2.F32 R109, -RZ, R110.reuse.H0_H0 ;  /* 0x2000006eff6d7230 */ /* 0x100fe40000004100 */
[----:B------:R-:W-:Y:S02]  /*5f90*/  HADD2.F32 R110, -RZ, R110.H1_H1 ;  /* 0x3000006eff6e7230 */ /* 0x000fe40000004100 */
[--C-:B------:R-:W-:Y:S02]  /*5fa0*/  HADD2.F32 R113, -RZ, R114.reuse.H0_H0 ;  /* 0x20000072ff717230 */ /* 0x100fe40000004100 */
[----:B-1----:R-:W-:Y:S01]  /*5fb0*/  SYNCS.ARRIVE.TRANS64.RED.A1T0 RZ, [UR4], RZ ;  /* 0x000000ffffff79a7 */ /* 0x002fe20008100404 */
[----:B------:R-:W-:Y:S02]  /*5fc0*/  HADD2.F32 R114, -RZ, R114.H1_H1 ;  /* 0x30000072ff727230 */ /* 0x000fe40000004100 */
[--C-:B------:R-:W-:Y:S02]  /*5fd0*/  HADD2.F32 R117, -RZ, R118.reuse.H0_H0 ;  /* 0x20000076ff757230 */ /* 0x100fe40000004100 */
[----:B------:R-:W-:Y:S02]  /*5fe0*/  HADD2.F32 R118, -RZ, R118.H1_H1 ;  /* 0x30000076ff767230 */ /* 0x000fe40000004100 */
[--C-:B------:R-:W-:Y:S02]  /*5ff0*/  HADD2.F32 R121, -RZ, R122.reuse.H0_H0 ;  /* 0x2000007aff797230 */ /* 0x100fe40000004100 */
[C---:B----4-:R-:W-:Y:S01]  /*6000*/  FMUL R4, R70.reuse, R4 ;  /* 0x0000000446047220 */ /* 0x050fe20000400000 */
[C---:B------:R-:W-:Y:S01]  /*6010*/  FMUL R5, R70.reuse, R5 ;  /* 0x0000000546057220 */ /* 0x040fe20000400000 */
[C---:B------:R-:W-:Y:S01]  /*6020*/  FMUL R8, R70.reuse, R8 ;  /* 0x0000000846087220 */ /* 0x040fe20000400000 */
[C---:B------:R-:W-:Y:S01]  /*6030*/  FMUL R9, R70.reuse, R9 ;  /* 0x0000000946097220 */ /* 0x040fe20000400000 */
[C---:B------:R-:W-:Y:S01]  /*6040*/  FFMA R4, R71.reuse, R0, R4 ;  /* 0x0000000047047223 */ /* 0x040fe20000000004 */
[C---:B------:R-:W-:Y:S01]  /*6050*/  FFMA R5, R71.reuse, R2, R5 ;  /* 0x0000000247057223 */ /* 0x040fe20000000005 */
[C---:B------:R-:W-:Y:S01]  /*6060*/  FMUL R12, R70.reuse, R12 ;  /* 0x0000000c460c7220 */ /* 0x040fe20000400000 */
[C---:B------:R-:W-:Y:S01]  /*6070*/  FMUL R13, R70.reuse, R13 ;  /* 0x0000000d460d7220 */ /* 0x040fe20000400000 */
[C---:B------:R-:W-:Y:S01]  /*6080*/  FMUL R16, R70.reuse, R16 ;  /* 0x0000001046107220 */ /* 0x040fe20000400000 */
[C---:B------:R-:W-:Y:S01]  /*6090*/  FMUL R17, R70.reuse, R17 ;  /* 0x0000001146117220 */ /* 0x040fe20000400000 */
[C---:B------:R-:W-:Y:S01]  /*60a0*/  FMUL R0, R70.reuse, R20 ;  /* 0x0000001446007220 */ /* 0x040fe20000400000 */
[C---:B------:R-:W-:Y:S01]  /*60b0*/  FMUL R2, R70.reuse, R21 ;  /* 0x0000001546027220 */ /* 0x040fe20000400000 */
[C---:B------:R-:W-:Y:S01]  /*60c0*/  FMUL R21, R70.reuse, R28 ;  /* 0x0000001c46157220 */ /* 0x040fe20000400000 */
[----:B------:R-:W-:Y:S02]  /*60d0*/  HADD2.F32 R122, -RZ, R122.H1_H1 ;  /* 0x3000007aff7a7230 */ /* 0x000fe40000004100 */
[C---:B------:R-:W-:Y:S01]  /*60e0*/  FMUL R6, R70.reuse, R6 ;  /* 0x0000000646067220 */ /* 0x040fe20000400000 */
[--C-:B------:R-:W-:Y:S02]  /*60f0*/  HADD2.F32 R125, -RZ, R126.reuse.H0_H0 ;  /* 0x2000007eff7d7230 */ /* 0x100fe40000004100 */
[C---:B------:R-:W-:Y:S01]  /*6100*/  FMUL R7, R70.reuse, R7 ;  /* 0x0000000746077220 */ /* 0x040fe20000400000 */
[----:B------:R-:W-:Y:S02]  /*6110*/  HADD2.F32 R126, -RZ, R126.H1_H1 ;  /* 0x3000007eff7e7230 */ /* 0x000fe40000004100 */
[C---:B------:R-:W-:Y:S01]  /*6120*/  FFMA R6, R71.reuse, R3, R6 ;  /* 0x0000000347067223 */ /* 0x040fe20000000006 */
[C---:B------:R-:W-:Y:S01]  /*6130*/  FMUL R10, R70.reuse, R10 ;  /* 0x0000000a460a7220 */ /* 0x040fe20000400000 */
[C---:B------:R-:W-:Y:S01]  /*6140*/  FFMA R7, R71.reuse, R72, R7 ;  /* 0x0000004847077223 */ /* 0x040fe20000000007 */
[C---:B------:R-:W-:Y:S01]  /*6150*/  FFMA R8, R71.reuse, R73, R8 ;  /* 0x0000004947087223 */ /* 0x040fe20000000008 */
[C---:B------:R-:W-:Y:S01]  /*6160*/  FFMA R9, R71.reuse, R74, R9 ;  /* 0x0000004a47097223 */ /* 0x040fe20000000009 */
[C---:B------:R-:W-:Y:S01]  /*6170*/  FFMA R10, R71.reuse, R75, R10 ;  /* 0x0000004b470a7223 */ /* 0x040fe2000000000a */
[--C-:B------:R-:W-:Y:S02]  /*6180*/  HADD2.F32 R74, -RZ, R129.reuse.H0_H0 ;  /* 0x20000081ff4a7230 */ /* 0x100fe40000004100 */
[C---:B------:R-:W-:Y:S01]  /*6190*/  FMUL R11, R70.reuse, R11 ;  /* 0x0000000b460b7220 */ /* 0x040fe20000400000 */
[----:B------:R-:W-:Y:S02]  /*61a0*/  HADD2.F32 R75, -RZ, R129.H1_H1 ;  /* 0x30000081ff4b7230 */ /* 0x000fe40000004100 */
[C---:B------:R-:W-:Y:S01]  /*61b0*/  FMUL R14, R70.reuse, R14 ;  /* 0x0000000e460e7220 */ /* 0x040fe20000400000 */
[--C-:B------:R-:W-:Y:S02]  /*61c0*/  HADD2.F32 R72, -RZ, R130.reuse.H0_H0 ;  /* 0x20000082ff487230 */ /* 0x100fe40000004100 */
[C---:B------:R-:W-:Y:S01]  /*61d0*/  FFMA R11, R71.reuse, R76, R11 ;  /* 0x0000004c470b7223 */ /* 0x040fe2000000000b */
[C---:B------:R-:W-:Y:S01]  /*61e0*/  FFMA R12, R71.reuse, R77, R12 ;  /* 0x0000004d470c7223 */ /* 0x040fe2000000000c */
[----:B------:R-:W-:Y:S01]  /*61f0*/  FFMA R13, R71, R78, R13 ;  /* 0x0000004e470d7223 */ /* 0x000fe2000000000d */
[----:B------:R-:W-:Y:S01]  /*6200*/  F2FP.SATFINITE.E4M3.F32.PACK_AB_MERGE_C R76, R7, R6, RZ ;  /* 0x00000006074c723e */ /* 0x000fe200048070ff */
[----:B------:R-:W-:Y:S01]  /*6210*/  FFMA R14, R71, R79, R14 ;  /* 0x0000004f470e7223 */ /* 0x000fe2000000000e */
[----:B------:R-:W-:Y:S01]  /*6220*/  F2FP.SATFINITE.E4M3.F32.PACK_AB_MERGE_C R129, R11, R10, RZ ;  /* 0x0000000a0b81723e */ /* 0x000fe200048070ff */
[C---:B------:R-:W-:Y:S01]  /*6230*/  FMUL R7, R70.reuse, R24 ;  /* 0x0000001846077220 */ /* 0x040fe20000400000 */
[C---:B------:R-:W-:Y:S01]  /*6240*/  FMUL R10, R70.reuse, R25 ;  /* 0x00000019460a7220 */ /* 0x040fe20000400000 */
[C---:B------:R-:W-:Y:S01]  /*6250*/  FMUL R25, R70.reuse, R32 ;  /* 0x0000002046197220 */ /* 0x040fe20000400000 */
[----:B------:R-:W-:Y:S02]  /*6260*/  HADD2.F32 R73, -RZ, R130.H1_H1 ;  /* 0x30000082ff497230 */ /* 0x000fe40000004100 */
[C---:B------:R-:W-:Y:S01]  /*6270*/  FMUL R15, R70.reuse, R15 ;  /* 0x0000000f460f7220 */ /* 0x040fe20000400000 */
[C---:B------:R-:W-:Y:S01]  /*6280*/  FMUL R18, R70.reuse, R18 ;  /* 0x0000001246127220 */ /* 0x040fe20000400000 */
[C---:B------:R-:W-:Y:S01]  /*6290*/  FMUL R19, R70.reuse, R19 ;  /* 0x0000001346137220 */ /* 0x040fe20000400000 */
[C---:B------:R-:W-:Y:S01]  /*62a0*/  FMUL R3, R70.reuse, R22 ;  /* 0x0000001646037220 */ /* 0x040fe20000400000 */
[C---:B------:R-:W-:Y:S01]  /*62b0*/  FFMA R15, R71.reuse, R80, R15 ;  /* 0x00000050470f7223 */ /* 0x040fe2000000000f */
[C---:B------:R-:W-:Y:S01]  /*62c0*/  FFMA R16, R71.reuse, R81, R16 ;  /* 0x0000005147107223 */ /* 0x040fe20000000010 */
[C---:B------:R-:W-:Y:S01]  /*62d0*/  FFMA R17, R71.reuse, R82, R17 ;  /* 0x0000005247117223 */ /* 0x040fe20000000011 */
[C---:B------:R-:W-:Y:S01]  /*62e0*/  FFMA R18, R71.reuse, R83, R18 ;  /* 0x0000005347127223 */ /* 0x040fe20000000012 */
        /* <DEDUP_REMOVED lines=16> */
[----:B------:R-:W-:Y:S01]  /*63f0*/  FMUL R20, R70, R27 ;  /* 0x0000001b46147220 */ /* 0x000fe20000400000 */
[----:B------:R-:W-:Y:S01]  /*6400*/  F2FP.SATFINITE.E4M3.F32.PACK_AB_MERGE_C R3, R6, R3, RZ ;  /* 0x000000030603723e */ /* 0x000fe200048070ff */
[C---:B------:R-:W-:Y:S01]  /*6410*/  FMUL R23, R70.reuse, R30 ;  /* 0x0000001e46177220 */ /* 0x040fe20000400000 */
[C---:B------:R-:W-:Y:S01]  /*6420*/  FMUL R30, R70.reuse, R37 ;  /* 0x00000025461e7220 */ /* 0x040fe20000400000 */
[C---:B------:R-:W-:Y:S01]  /*6430*/  FFMA R20, R71.reuse, R92, R20 ;  /* 0x0000005c47147223 */ /* 0x040fe20000000014 */
[C---:B------:R-:W-:Y:S01]  /*6440*/  FFMA R21, R71.reuse, R93, R21 ;  /* 0x0000005d47157223 */ /* 0x040fe20000000015 */
[C---:B------:R-:W-:Y:S01]  /*6450*/  FFMA R22, R71.reuse, R94, R22 ;  /* 0x0000005e47167223 */ /* 0x040fe20000000016 */
[C---:B------:R-:W-:Y:S01]  /*6460*/  FFMA R23, R71.reuse, R95, R23 ;  /* 0x0000005f47177223 */ /* 0x040fe20000000017 */
        /* <DEDUP_REMOVED lines=12> */
[----:B------:R-:W-:Y:S01]  /*6530*/  FMUL R38, R70, R45 ;  /* 0x0000002d46267220 */ /* 0x000fe20000400000 */
[C---:B------:R-:W-:Y:S01]  /*6540*/  FFMA R28, R71.reuse, R100, R28 ;  /* 0x00000064471c7223 */ /* 0x040fe2000000001c */
[----:B------:R-:W-:Y:S01]  /*6550*/  F2FP.SATFINITE.E4M3.F32.PACK_AB_MERGE_C R6, R22, R21, R6 ;  /* 0x000000151606723e */ /* 0x000fe20004807006 */
[C---:B------:R-:W-:Y:S01]  /*6560*/  FFMA R29, R71.reuse, R101, R29 ;  /* 0x00000065471d7223 */ /* 0x040fe2000000001d */
[C---:B------:R-:W-:Y:S01]  /*6570*/  FFMA R30, R71.reuse, R102, R30 ;  /* 0x00000066471e7223 */ /* 0x040fe2000000001e */
[----:B------:R-:W-:Y:S01]  /*6580*/  FFMA R31, R71, R103, R31 ;  /* 0x00000067471f7223 */ /* 0x000fe2000000001f */
[C---:B------:R-:W-:Y:S01]  /*6590*/  FMUL R45, R70.reuse, R52 ;  /* 0x00000034462d7220 */ /* 0x040fe20000400000 */
[C---:B------:R-:W-:Y:S01]  /*65a0*/  FMUL R52, R70.reuse, R59 ;  /* 0x0000003b46347220 */ /* 0x040fe20000400000 */
[C---:B------:R-:W-:Y:S01]  /*65b0*/  FMUL R59, R70.reuse, R66 ;  /* 0x00000042463b7220 */ /* 0x040fe20000400000 */
[----:B------:R-:W-:Y:S01]  /*65c0*/  F2FP.SATFINITE.E4M3.F32.PACK_AB_MERGE_C R66, R13, R12, R14 ;  /* 0x0000000c0d42723e */ /* 0x000fe2000480700e */
[C---:B------:R-:W-:Y:S01]  /*65d0*/  FMUL R32, R70.reuse, R39 ;  /* 0x0000002746207220 */ /* 0x040fe20000400000 */
[--C-:B------:R-:W-:Y:S02]  /*65e0*/  HADD2.F32 R107, -RZ, R108.reuse.H0_H0 ;  /* 0x2000006cff6b7230 */ /* 0x100fe40000004100 */
[C---:B------:R-:W-:Y:S01]  /*65f0*/  FMUL R35, R70.reuse, R42 ;  /* 0x0000002a46237220 */ /* 0x040fe20000400000 */
[----:B------:R-:W-:Y:S02]  /*6600*/  HADD2.F32 R108, -RZ, R108.H1_H1 ;  /* 0x3000006cff6c7230 */ /* 0x000fe40000004100 */
[C---:B------:R-:W-:Y:S01]  /*6610*/  FFMA R32, R71.reuse, R104, R32 ;  /* 0x0000006847207223 */ /* 0x040fe20000000020 */
[----:B------:R-:W-:Y:S01]  /*6620*/  FMUL R36, R70, R43 ;  /* 0x0000002b46247220 */ /* 0x000fe20000400000 */
[C---:B------:R-:W-:Y:S01]  /*6630*/  FFMA R33, R71.reuse, R105, R33 ;  /* 0x0000006947217223 */ /* 0x040fe20000000021 */
[C---:B------:R-:W-:Y:S01]  /*6640*/  FFMA R34, R71.reuse, R106, R34 ;  /* 0x0000006a47227223 */ /* 0x040fe20000000022 */
[--C-:B------:R-:W-:Y:S01]  /*6650*/  HADD2.F32 R111, -RZ, R112.reuse.H0_H0 ;  /* 0x20000070ff6f7230 */ /* 0x100fe20000004100 */
[----:B------:R-:W-:Y:S01]  /*6660*/  F2FP.SATFINITE.E4M3.F32.PACK_AB_MERGE_C R32, R32, R31, RZ ;  /* 0x0000001f2020723e */ /* 0x000fe200048070ff */
[C---:B------:R-:W-:Y:S01]  /*6670*/  FFMA R35, R71.reuse, R107, R35 ;  /* 0x0000006b47237223 */ /* 0x040fe20000000023 */
[----:B------:R-:W-:Y:S02]  /*6680*/  HADD2.F32 R112, -RZ, R112.H1_H1 ;  /* 0x30000070ff707230 */ /* 0x000fe40000004100 */
[----:B------:R-:W-:Y:S01]  /*6690*/  FMUL R39, R70, R46 ;  /* 0x0000002e46277220 */ /* 0x000fe20000400000 */
[----:B------:R-:W-:Y:S01]  /*66a0*/  F2FP.SATFINITE.E4M3.F32.PACK_AB_MERGE_C R32, R30, R29, R32 ;  /* 0x0000001d1e20723e */ /* 0x000fe20004807020 */
[C---:B------:R-:W-:Y:S01]  /*66b0*/  FFMA R36, R71.reuse, R108, R36 ;  /* 0x0000006c47247223 */ /* 0x040fe20000000024 */
[C---:B------:R-:W-:Y:S01]  /*66c0*/  FMUL R40, R70.reuse, R47 ;  /* 0x0000002f46287220 */ /* 0x040fe20000400000 */
[C---:B------:R-:W-:Y:S01]  /*66d0*/  FFMA R37, R71.reuse, R109, R37 ;  /* 0x0000006d47257223 */ /* 0x040fe20000000025 */
[C---:B------:R-:W-:Y:S01]  /*66e0*/  FFMA R38, R71.reuse, R110, R38 ;  /* 0x0000006e47267223 */ /* 0x040fe20000000026 */
[C---:B------:R-:W-:Y:S01]  /*66f0*/  FMUL R42, R70.reuse, R49 ;  /* 0x00000031462a7220 */ /* 0x040fe20000400000 */
[--C-:B------:R-:W-:Y:S02]  /*6700*/  HADD2.F32 R115, -RZ, R116.reuse.H0_H0 ;  /* 0x20000074ff737230 */ /* 0x100fe40000004100 */
[C---:B------:R-:W-:Y:S01]  /*6710*/  FFMA R39, R71.reuse, R111, R39 ;  /* 0x0000006f47277223 */ /* 0x040fe20000000027 */
[----:B------:R-:W-:Y:S02]  /*6720*/  HADD2.F32 R116, -RZ, R116.H1_H1 ;  /* 0x30000074ff747230 */ /* 0x000fe40000004100 */
[C---:B------:R-:W-:Y:S01]  /*6730*/  FMUL R43, R70.reuse, R50 ;  /* 0x00000032462b7220 */ /* 0x040fe20000400000 */
[C---:B------:R-:W-:Y:S01]  /*6740*/  FFMA R40, R71.reuse, R112, R40 ;  /* 0x0000007047287223 */ /* 0x040fe20000000028 */
[C---:B------:R-:W-:Y:S01]  /*6750*/  FMUL R44, R70.reuse, R51 ;  /* 0x00000033462c7220 */ /* 0x040fe20000400000 */
[C---:B------:R-:W-:Y:S01]  /*6760*/  FFMA R41, R71.reuse, R113, R41 ;  /* 0x0000007147297223 */ /* 0x040fe20000000029 */
[C---:B------:R-:W-:Y:S01]  /*6770*/  FMUL R50, R70.reuse, R57 ;  /* 0x0000003946327220 */ /* 0x040fe20000400000 */
[C---:B------:R-:W-:Y:S01]  /*6780*/  FMUL R57, R70.reuse, R64 ;  /* 0x0000004046397220 */ /* 0x040fe20000400000 */
[----:B------:R-:W-:Y:S01]  /*6790*/  FFMA R42, R71, R114, R42 ;  /* 0x00000072472a7223 */ /* 0x000fe2000000002a */
[C---:B------:R-:W-:Y:S01]  /*67a0*/  FMUL R46, R70.reuse, R53 ;  /* 0x00000035462e7220 */ /* 0x040fe20000400000 */
[--C-:B------:R-:W-:Y:S01]  /*67b0*/  HADD2.F32 R119, -RZ, R120.reuse.H0_H0 ;  /* 0x20000078ff777230 */ /* 0x100fe20000004100 */
[----:B------:R-:W-:Y:S01]  /*67c0*/  F2FP.SATFINITE.E4M3.F32.PACK_AB_MERGE_C R64, R5, R4, R76 ;  /* 0x000000040540723e */ /* 0x000fe2000480704c */
[C---:B------:R-:W-:Y:S01]  /*67d0*/  FMUL R51, R70.reuse, R58 ;  /* 0x0000003a46337220 */ /* 0x040fe20000400000 */
[C---:B------:R-:W-:Y:S01]  /*67e0*/  FMUL R53, R70.reuse, R60 ;  /* 0x0000003c46357220 */ /* 0x040fe20000400000 */
[C---:B------:R-:W-:Y:S01]  /*67f0*/  FFMA R43, R71.reuse, R115, R43 ;  /* 0x00000073472b7223 */ /* 0x040fe2000000002b */
[----:B------:R-:W-:Y:S02]  /*6800*/  HADD2.F32 R120, -RZ, R120.H1_H1 ;  /* 0x30000078ff787230 */ /* 0x000fe40000004100 */
[C---:B------:R-:W-:Y:S01]  /*6810*/  FMUL R47, R70.reuse, R54 ;  /* 0x00000036462f7220 */ /* 0x040fe20000400000 */
[C---:B------:R-:W-:Y:S01]  /*6820*/  FMUL R58, R70.reuse, R65 ;  /* 0x00000041463a7220 */ /* 0x040fe20000400000 */
[----:B------:R-:W-:Y:S01]  /*6830*/  FMUL R60, R70, R67 ;  /* 0x00000043463c7220 */ /* 0x000fe20000400000 */
[----:B------:R-:W-:Y:S01]  /*6840*/  F2FP.SATFINITE.E4M3.F32.PACK_AB_MERGE_C R5, R20, R11, RZ ;  /* 0x0000000b1405723e */ /* 0x000fe200048070ff */
[----:B------:R-:W-:Y:S01]  /*6850*/  FFMA R44, R71, R116, R44 ;  /* 0x00000074472c7223 */ /* 0x000fe2000000002c */
[C---:B------:R-:W-:Y:S01]  /*6860*/  FMUL R48, R70.reuse, R55 ;  /* 0x0000003746307220 */ /* 0x040fe20000400000 */
[----:B------:R-:W-:Y:S01]  /*6870*/  F2FP.SATFINITE.E4M3.F32.PACK_AB_MERGE_C R65, R9, R8, R129 ;  /* 0x000000080941723e */ /* 0x000fe20004807081 */
[----:B------:R-:W-:Y:S01]  /*6880*/  FFMA R45, R71, R117, R45 ;  /* 0x00000075472d7223 */ /* 0x000fe2000000002d */
[----:B------:R-:W-:Y:S01]  /*6890*/  F2FP.SATFINITE.E4M3.F32.PACK_AB_MERGE_C R67, R17, R16, R18 ;  /* 0x000000101143723e */ /* 0x000fe20004807012 */
[----:B------:R-:W-:Y:S01]  /*68a0*/  FMUL R49, R70, R56 ;  /* 0x0000003846317220 */ /* 0x000fe20000400000 */
[C---:B------:R-:W-:Y:S01]  /*68b0*/  FFMA R46, R71.reuse, R118, R46 ;  /* 0x00000076472e7223 */ /* 0x040fe2000000002e */
[--C-:B------:R-:W-:Y:S02]  /*68c0*/  HADD2.F32 R123, -RZ, R124.reuse.H0_H0 ;  /* 0x2000007cff7b7230 */ /* 0x100fe40000004100 */
[C---:B------:R-:W-:Y:S01]  /*68d0*/  FFMA R47, R71.reuse, R119, R47 ;  /* 0x00000077472f7223 */ /* 0x040fe2000000002f */
[----:B------:R1:W-:Y:S01]  /*68e0*/  STS.128 [R140+UR44+0x2200], R64 ;  /* 0x002200408c007988 */ /* 0x0003e20008000c2c */
[----:B------:R-:W-:Y:S01]  /*68f0*/  HADD2.F32 R124, -RZ, R124.H1_H1 ;  /* 0x3000007cff7c7230 */ /* 0x000fe20000004100 */
[----:B------:R-:W-:Y:S01]  /*6900*/  F2FP.SATFINITE.E4M3.F32.PACK_AB_MERGE_C R5, R10, R7, R5 ;  /* 0x000000070a05723e */ /* 0x000fe20004807005 */
[C---:B------:R-:W-:Y:S01]  /*6910*/  FFMA R48, R71.reuse, R120, R48 ;  /* 0x0000007847307223 */ /* 0x040fe20000000030 */
[----:B------:R-:W-:Y:S01]  /*6920*/  F2FP.SATFINITE.E4M3.F32.PACK_AB_MERGE_C R7, R28, R27, RZ ;  /* 0x0000001b1c07723e */ /* 0x000fe200048070ff */
        /* <DEDUP_REMOVED lines=8> */
[----:B------:R-:W-:Y:S01]  /*69b0*/  FMUL R56, R70, R63 ;  /* 0x0000003f46387220 */ /* 0x000fe20000400000 */
[----:B------:R-:W-:Y:S01]  /*69c0*/  F2FP.SATFINITE.E4M3.F32.PACK_AB_MERGE_C R4, R2, R0, R3 ;  /* 0x000000000204723e */ /* 0x000fe20004807003 */
[C---:B------:R-:W-:Y:S01]  /*69d0*/  FFMA R53, R71.reuse, R125, R53 ;  /* 0x0000007d47357223 */ /* 0x040fe20000000035 */
[----:B------:R-:W-:Y:S01]  /*69e0*/  F2FP.SATFINITE.E4M3.F32.PACK_AB_MERGE_C R7, R26, R25, R7 ;  /* 0x000000191a07723e */ /* 0x000fe20004807007 */
[C---:B------:R-:W-:Y:S01]  /*69f0*/  FFMA R54, R71.reuse, R126, R54 ;  /* 0x0000007e47367223 */ /* 0x040fe20000000036 */
[C---:B------:R-:W-:Y:S01]  /*6a00*/  FFMA R55, R71.reuse, R127, R55 ;  /* 0x0000007f47377223 */ /* 0x040fe20000000037 */
[----:B------:R-:W-:Y:S01]  /*6a10*/  F2FP.SATFINITE.E4M3.F32.PACK_AB_MERGE_C R35, R36, R35, RZ ;  /* 0x000000232423723e */ /* 0x000fe200048070ff */
[C---:B------:R-:W-:Y:S01]  /*6a20*/  FFMA R56, R71.reuse, R128, R56 ;  /* 0x0000008047387223 */ /* 0x040fe20000000038 */
[----:B------:R1:W-:Y:S01]  /*6a30*/  STS.128 [R149+0x2010], R4 ;  /* 0x0020100495007388 */ /* 0x0003e20000000c00 */
[----:B------:R-:W-:Y:S01]  /*6a40*/  F2FP.SATFINITE.E4M3.F32.PACK_AB_MERGE_C R39, R40, R39, RZ ;  /* 0x000000272827723e */ /* 0x000fe200048070ff */
[C---:B------:R-:W-:Y:S01]  /*6a50*/  FFMA R57, R71.reuse, R72, R57 ;  /* 0x0000004847397223 */ /* 0x040fe20000000039 */
[----:B------:R-:W-:Y:S01]  /*6a60*/  F2FP.SATFINITE.E4M3.F32.PACK_AB_MERGE_C R43, R44, R43, RZ ;  /* 0x0000002b2c2b723e */ /* 0x000fe200048070ff */
[C---:B------:R-:W-:Y:S01]  /*6a70*/  FFMA R58, R71.reuse, R73, R58 ;  /* 0x00000049473a7223 */ /* 0x040fe2000000003a */
[C---:B------:R-:W-:Y:S01]  /*6a80*/  FFMA R59, R71.reuse, R74, R59 ;  /* 0x0000004a473b7223 */ /* 0x040fe2000000003b */
[----:B------:R-:W-:Y:S01]  /*6a90*/  F2FP.SATFINITE.E4M3.F32.PACK_AB_MERGE_C R33, R34, R33, R35 ;  /* 0x000000212221723e */ /* 0x000fe20004807023 */
[----:B------:R-:W-:Y:S01]  /*6aa0*/  FFMA R60, R71, R75, R60 ;  /* 0x0000004b473c7223 */ /* 0x000fe2000000003c */
[----:B------:R-:W-:Y:S02]  /*6ab0*/  F2FP.SATFINITE.E4M3.F32.PACK_AB_MERGE_C R34, R38, R37, R39 ;  /* 0x000000252622723e */ /* 0x000fe40004807027 */
[----:B------:R-:W-:Y:S02]  /*6ac0*/  F2FP.SATFINITE.E4M3.F32.PACK_AB_MERGE_C R35, R42, R41, R43 ;  /* 0x000000292a23723e */ /* 0x000fe4000480702b */
[----:B------:R-:W-:Y:S02]  /*6ad0*/  F2FP.SATFINITE.E4M3.F32.PACK_AB_MERGE_C R51, R52, R51, RZ ;  /* 0x000000333433723e */ /* 0x000fe400048070ff */
[----:B------:R-:W-:Y:S01]  /*6ae0*/  F2FP.SATFINITE.E4M3.F32.PACK_AB_MERGE_C R48, R48, R47, RZ ;  /* 0x0000002f3030723e */ /* 0x000fe200048070ff */
[----:B------:R1:W-:Y:S01]  /*6af0*/  STS.128 [R148+0x2020], R32 ;  /* 0x0020202094007388 */ /* 0x0003e20000000c00 */
[----:B------:R-:W-:Y:S02]  /*6b00*/  F2FP.SATFINITE.E4M3.F32.PACK_AB_MERGE_C R55, R56, R55, RZ ;  /* 0x000000373837723e */ /* 0x000fe400048070ff */
[----:B------:R-:W-:Y:S02]  /*6b10*/  F2FP.SATFINITE.E4M3.F32.PACK_AB_MERGE_C R59, R60, R59, RZ ;  /* 0x0000003b3c3b723e */ /* 0x000fe400048070ff */
[----:B------:R-:W-:Y:S02]  /*6b20*/  F2FP.SATFINITE.E4M3.F32.PACK_AB_MERGE_C R49, R50, R49, R51 ;  /* 0x000000313231723e */ /* 0x000fe40004807033 */
[----:B------:R-:W-:Y:S02]  /*6b30*/  F2FP.SATFINITE.E4M3.F32.PACK_AB_MERGE_C R48, R46, R45, R48 ;  /* 0x0000002d2e30723e */ /* 0x000fe40004807030 */
[----:B------:R-:W-:Y:S02]  /*6b40*/  F2FP.SATFINITE.E4M3.F32.PACK_AB_MERGE_C R50, R54, R53, R55 ;  /* 0x000000353632723e */ /* 0x000fe40004807037 */
[----:B------:R-:W-:Y:S05]  /*6b50*/  F2FP.SATFINITE.E4M3.F32.PACK_AB_MERGE_C R51, R58, R57, R59 ;  /* 0x000000393a33723e */ /* 0x000fea000480703b */
[----:B------:R1:W-:Y:S01]  /*6b60*/  STS.128 [R147+0x2030], R48 ;  /* 0x0020303093007388 */ /* 0x0003e20000000c00 */
[----:B------:R-:W-:Y:S01]  /*6b70*/  @!PT LDS RZ, [RZ] ;  /* 0x00000000fffff984 */ /* 0x000fe20000000800 */
[----:B------:R-:W-:Y:S01]  /*6b80*/  @!PT LDS RZ, [RZ] ;  /* 0x00000000fffff984 */ /* 0x000fe20000000800 */
[----:B------:R-:W-:Y:S01]  /*6b90*/  @!PT LDS RZ, [RZ] ;  /* 0x00000000fffff984 */ /* 0x000fe20000000800 */
[----:B------:R-:W-:Y:S01]  /*6ba0*/  @!PT LDS RZ, [RZ] ;  /* 0x00000000fffff984 */ /* 0x000fe20000000800 */
[----:B------:R3:W-:Y:S07]  /*6bb0*/  MEMBAR.ALL.CTA ;  /* 0x0000000000007992 */ /* 0x0007ee0000008000 */
[----:B---3--:R-:W3:Y:S02]  /*6bc0*/  FENCE.VIEW.ASYNC.S ;  /* 0x00000000000073c6 */ /* 0x008ee40000000000 */
[----:B---3--:R-:W-:Y:S06]  /*6bd0*/  BAR.SYNC.DEFER_BLOCKING 0x1, 0x80 ;  /* 0x0042000000007b1d */ /* 0x008fec0000010000 */
[----:B------:R-:W-:Y:S05]  /*6be0*/  @P0 BRA `(.L_x_99) ;  /* 0x0000000000300947 */ /* 0x000fea0003800000 */
[----:B------:R-:W-:Y:S02]  /*6bf0*/  UIADD3 UR4, UPT, UPT, UR44, 0x2200, URZ ;  /* 0x000022002c047890 */ /* 0x000fe4000fffe0ff */
[----:B------:R-:W-:Y:S02]  /*6c00*/  USHF.L.U32 UR9, UR45, 0x6, URZ ;  /* 0x000000062d097899 */ /* 0x000fe400080006ff */
[----:B------:R-:W-:Y:S02]  /*6c10*/  USHF.L.U32 UR10, UR46, 0x7, URZ ;  /* 0x000000072e0a7899 */ /* 0x000fe400080006ff */
[----:B------:R-:W-:Y:S01]  /*6c20*/  MOV R150, UR4 ;  /* 0x0000000400967c02 */ /* 0x000fe20008000f00 */
[----:B------:R-:W-:Y:S01]  /*6c30*/  UIADD3 UR4, UP0, UPT, UR62, 0x680, URZ ;  /* 0x000006803e047890 */ /* 0x000fe2000ff1e0ff */
[----:B------:R-:W-:Y:S02]  /*6c40*/  UMOV UR11, UR36 ;  /* 0x00000024000b7c82 */ /* 0x000fe40008000000 */
[----:B------:R-:W-:Y:S01]  /*6c50*/  R2UR UR8, R150 ;  /* 0x00000000960872ca */ /* 0x000fe200000e0000 */
[----:B------:R-:W-:Y:S11]  /*6c60*/  UIADD3.X UR5, UPT, UPT, URZ, UR63, URZ, UP0, !UPT ;  /* 0x0000003fff057290 */ /* 0x000ff600087fe4ff */
[----:B------:R-:W-:Y:S01]  /*6c70*/  @!UPT UIADD3 URZ, UPT, UPT, URZ, URZ, URZ ;  /* 0x000000fffffff290 */ /* 0x000fe2000fffe0ff */
[----:B------:R3:W-:Y:S01]  /*6c80*/  UTMASTG.3D [UR8], [UR4] ;  /* 0x00000008040073b5 */ /* 0x0007e20008010000 */
[----:B------:R0:W-:Y:S01]  /*6c90*/  UTMACMDFLUSH ;  /* 0x00000000000079b7 */ /* 0x0001e20000000000 */
[----:B---3--:R-:W-:Y:S04]  /*6ca0*/  DEPBAR.LE SB0, 0x0 ;  /* 0x000080000000791a */ /* 0x008fe80000000000 */
.L_x_99:
[----:B------:R-:W-:Y:S05]  /*6cb0*/  BSYNC.RECONVERGENT B0 ;  /* 0x0000000000007941 */ /* 0x000fea0003800200 */
.L_x_98:
[----:B------:R-:W-:Y:S01]  /*6cc0*/  BAR.SYNC.DEFER_BLOCKING 0x1, 0x80 ;  /* 0x0042000000007b1d */ /* 0x000fe20000010000 */
[----:B------:R-:W-:Y:S01]  /*6cd0*/  ISETP.NE.AND P0, PT, R143, 0x2, PT ;  /* 0x000000028f00780c */ /* 0x000fe20003f05270 */
[----:B------:R-:W-:Y:S01]  /*6ce0*/  UISETP.NE.AND UP0, UPT, UR47, URZ, UPT ;  /* 0x000000ff2f00728c */ /* 0x000fe2000bf05270 */
[----:B------:R-:W-:Y:S01]  /*6cf0*/  ISETP.NE.AND P1, PT, R68, 0x4, PT ;  /* 0x000000044400780c */ /* 0x000fe20003f25270 */
[----:B------:R-:W-:Y:S01]  /*6d00*/  UIADD3 UR45, UPT, UPT, UR37, UR55, URZ ;  /* 0x00000037252d7290 */ /* 0x000fe2000fffe0ff */
[----:B------:R-:W-:Y:S01]  /*6d10*/  SEL R2, RZ, 0x1, P0 ;  /* 0x00000001ff027807 */ /* 0x000fe20000000000 */
[----:B------:R-:W-:Y:S01]  /*6d20*/  UIADD3 UR46, UPT, UPT, UR38, UR58, URZ ;  /* 0x0000003a262e7290 */ /* 0x000fe2000fffe0ff */
[----:B------:R-:W-:Y:S02]  /*6d30*/  SEL R0, RZ, 0x1, P1 ;  /* 0x00000001ff007807 */ /* 0x000fe40000800000 */
[----:B------:R-:W-:Y:S02]  /*6d40*/  LOP3.LUT R145, R145, R2, RZ, 0x3c, !PT ;  /* 0x0000000291917212 */ /* 0x000fe400078e3cff */
[----:B------:R-:W-:Y:S02]  /*6d50*/  LOP3.LUT R146, R146, R0, RZ, 0x3c, !PT ;  /* 0x0000000092927212 */ /* 0x000fe400078e3cff */
[----:B------:R-:W-:Y:S02]  /*6d60*/  SEL R143, R143, RZ, P0 ;  /* 0x000000ff8f8f7207 */ /* 0x000fe40000000000 */
[----:B------:R-:W-:Y:S01]  /*6d70*/  SEL R68, R68, RZ, P1 ;  /* 0x000000ff44447207 */ /* 0x000fe20000800000 */
[----:B------:R-:W-:Y:S01]  /*6d80*/  UMOV UR36, UR54 ;  /* 0x0000003600247c82 */ /* 0x000fe20008000000 */
[----:B------:R-:W-:Y:S05]  /*6d90*/  BRA.U UP0, `(.L_x_100) ;  /* 0xffffffdd00187547 */ /* 0x000fea000b83ffff */
[----:B------:R-:W-:Y:S05]  /*6da0*/  EXIT ;  /* 0x000000000000794d */ /* 0x000fea0003800000 */
.L_x_24:
[----:B-1----:R1:W2:Y:S02]  /*6db0*/  SYNCS.PHASECHK.TRANS64.TRYWAIT P0, [R0+URZ+0xc0], R2 ;  /* 0x0000c002000075a7 */ /* 0x0022a400080011ff */
[----:B--2---:R-:W-:Y:S05]  /*6dc0*/  @!P0 NANOSLEEP.SYNCS 0x989680 ;  /* 0x009896800000895d */ /* 0x004fea0003900000 */
[----:B------:R-:W2:Y:S02]  /*6dd0*/  @!P0 SYNCS.PHASECHK.TRANS64 P0, [R0+URZ+0xc0], R2 ;  /* 0x0000c002000085a7 */ /* 0x000ea400080010ff */
[----:B--2---:R-:W-:Y:S05]  /*6de0*/  @!P0 BRA `(.L_x_24) ;  /* 0xfffffffc00f08947 */ /* 0x004fea000383ffff */
[----:B------:R-:W-:Y:S05]  /*6df0*/  BRA `(.L_x_101) ;  /* 0xffffffa8007c7947 */ /* 0x000fea000383ffff */
.L_x_27:
[----:B-1----:R-:W-:-:S07]  /*6e00*/  MOV R0, UR33 ;  /* 0x0000002100007c02 */ /* 0x002fce0008000f00 */
.L_x_102:
[----:B-1----:R1:W2:Y:S02]  /*6e10*/  SYNCS.PHASECHK.TRANS64.TRYWAIT P0, [R0+URZ+0x18], R3 ;  /* 0x00001803000075a7 */ /* 0x0022a400080011ff */
[----:B--2---:R-:W-:Y:S05]  /*6e20*/  @!P0 NANOSLEEP.SYNCS 0x989680 ;  /* 0x009896800000895d */ /* 0x004fea0003900000 */
[----:B------:R-:W2:Y:S02]  /*6e30*/  @!P0 SYNCS.PHASECHK.TRANS64 P0, [R0+URZ+0x18], R3 ;  /* 0x00001803000085a7 */ /* 0x000ea400080010ff */
[----:B--2---:R-:W-:Y:S05]  /*6e40*/  @!P0 BRA `(.L_x_102) ;  /* 0xfffffffc00f08947 */ /* 0x004fea000383ffff */
[----:B------:R-:W-:Y:S05]  /*6e50*/  BRA `(.L_x_26) ;  /* 0xffffffa800bc7947 */ /* 0x000fea000383ffff */
.L_x_34:
[----:B-1----:R-:W-:-:S07]  /*6e60*/  MOV R0, UR17 ;  /* 0x0000001100007c02 */ /* 0x002fce0008000f00 */
.L_x_103:
[----:B-1----:R1:W2:Y:S02]  /*6e70*/  SYNCS.PHASECHK.TRANS64.TRYWAIT P0, [R0+URZ+0x18], R3 ;  /* 0x00001803000075a7 */ /* 0x0022a400080011ff */
[----:B--2---:R-:W-:Y:S05]  /*6e80*/  @!P0 NANOSLEEP.SYNCS 0x989680 ;  /* 0x009896800000895d */ /* 0x004fea0003900000 */
[----:B------:R-:W2:Y:S02]  /*6e90*/  @!P0 SYNCS.PHASECHK.TRANS64 P0, [R0+URZ+0x18], R3 ;  /* 0x00001803000085a7 */ /* 0x000ea400080010ff */
[----:B--2---:R-:W-:Y:S05]  /*6ea0*/  @!P0 BRA `(.L_x_103) ;  /* 0xfffffffc00f08947 */ /* 0x004fea000383ffff */
[----:B------:R-:W-:Y:S05]  /*6eb0*/  BRA `(.L_x_33) ;  /* 0xffffffac00787947 */ /* 0x000fea000383ffff */
.L_x_39:
[----:B-1----:R1:W2:Y:S02]  /*6ec0*/  SYNCS.PHASECHK.TRANS64.TRYWAIT P0, [R3+URZ+0x50], R0 ;  /* 0x00005000030075a7 */ /* 0x0022a400080011ff */
[----:B--2---:R-:W-:Y:S05]  /*6ed0*/  @!P0 NANOSLEEP.SYNCS 0x989680 ;  /* 0x009896800000895d */ /* 0x004fea0003900000 */
[----:B------:R-:W2:Y:S02]  /*6ee0*/  @!P0 SYNCS.PHASECHK.TRANS64 P0, [R3+URZ+0x50], R0 ;  /* 0x00005000030085a7 */ /* 0x000ea400080010ff */
[----:B--2---:R-:W-:Y:S05]  /*6ef0*/  @!P0 BRA `(.L_x_39) ;  /* 0xfffffffc00f08947 */ /* 0x004fea000383ffff */
[----:B------:R-:W-:Y:S05]  /*6f00*/  BRA `(.L_x_104) ;  /* 0xffffffb000187947 */ /* 0x000fea000383ffff */
.L_x_43:
[----:B------:R-:W-:-:S07]  /*6f10*/  MOV R0, UR4 ;  /* 0x0000000400007c02 */ /* 0x000fce0008000f00 */
.L_x_105:
[----:B-1----:R1:W2:Y:S02]  /*6f20*/  SYNCS.PHASECHK.TRANS64.TRYWAIT P0, [R0+URZ], R2 ;  /* 0x00000002000075a7 */ /* 0x0022a400080011ff */
[----:B--2---:R-:W-:Y:S05]  /*6f30*/  @!P0 NANOSLEEP.SYNCS 0x989680 ;  /* 0x009896800000895d */ /* 0x004fea0003900000 */
[----:B------:R-:W2:Y:S02]  /*6f40*/  @!P0 SYNCS.PHASECHK.TRANS64 P0, [R0+URZ], R2 ;  /* 0x00000002000085a7 */ /* 0x000ea400080010ff */
[----:B--2---:R-:W-:Y:S05]  /*6f50*/  @!P0 BRA `(.L_x_105) ;  /* 0xfffffffc00f08947 */ /* 0x004fea000383ffff */
[----:B------:R-:W-:Y:S05]  /*6f60*/  BRA `(.L_x_106) ;  /* 0xffffffb400bc7947 */ /* 0x000fea000383ffff */
.L_x_44:
[----:B------:R-:W-:-:S07]  /*6f70*/  MOV R0, UR5 ;  /* 0x0000000500007c02 */ /* 0x000fce0008000f00 */
.L_x_107:
[----:B-1----:R1:W2:Y:S02]  /*6f80*/  SYNCS.PHASECHK.TRANS64.TRYWAIT P0, [R0+URZ], R2 ;  /* 0x00000002000075a7 */ /* 0x0022a400080011ff */
[----:B--2---:R-:W-:Y:S05]  /*6f90*/  @!P0 NANOSLEEP.SYNCS 0x989680 ;  /* 0x009896800000895d */ /* 0x004fea0003900000 */
[----:B------:R-:W2:Y:S02]  /*6fa0*/  @!P0 SYNCS.PHASECHK.TRANS64 P0, [R0+URZ], R2 ;  /* 0x00000002000085a7 */ /* 0x000ea400080010ff */
[----:B--2---:R-:W-:Y:S05]  /*6fb0*/  @!P0 BRA `(.L_x_107) ;  /* 0xfffffffc00f08947 */ /* 0x004fea000383ffff */
[----:B------:R-:W-:Y:S05]  /*6fc0*/  BRA `(.L_x_108) ;  /* 0xffffffb400c87947 */ /* 0x000fea000383ffff */
.L_x_47:
[----:B-1----:R1:W2:Y:S02]  /*6fd0*/  SYNCS.PHASECHK.TRANS64.TRYWAIT P0, [R2+URZ+0xb0], R4 ;  /* 0x0000b004020075a7 */ /* 0x0022a400080011ff */
[----:B--2---:R-:W-:Y:S05]  /*6fe0*/  @!P0 NANOSLEEP.SYNCS 0x989680 ;  /* 0x009896800000895d */ /* 0x004fea0003900000 */
[----:B------:R-:W2:Y:S02]  /*6ff0*/  @!P0 SYNCS.PHASECHK.TRANS64 P0, [R2+URZ+0xb0], R4 ;  /* 0x0000b004020085a7 */ /* 0x000ea400080010ff */
[----:B--2---:R-:W-:Y:S05]  /*7000*/  @!P0 BRA `(.L_x_47) ;  /* 0xfffffffc00f08947 */ /* 0x004fea000383ffff */
[----:B------:R-:W-:Y:S05]  /*7010*/  BRA `(.L_x_109) ;  /* 0xffffffb800247947 */ /* 0x000fea000383ffff */
.L_x_48:
[----:B------:R-:W-:-:S07]  /*7020*/  MOV R2, UR4 ;  /* 0x0000000400027c02 */ /* 0x000fce0008000f00 */
.L_x_110:
[----:B-1----:R1:W2:Y:S02]  /*7030*/  SYNCS.PHASECHK.TRANS64.TRYWAIT P0, [R2+URZ+0x60], R5 ;  /* 0x00006005020075a7 */ /* 0x0022a400080011ff */
[----:B--2---:R-:W-:Y:S05]  /*7040*/  @!P0 NANOSLEEP.SYNCS 0x989680 ;  /* 0x009896800000895d */ /* 0x004fea0003900000 */
[----:B------:R-:W2:Y:S02]  /*7050*/  @!P0 SYNCS.PHASECHK.TRANS64 P0, [R2+URZ+0x60], R5 ;  /* 0x00006005020085a7 */ /* 0x000ea400080010ff */
[----:B--2---:R-:W-:Y:S05]  /*7060*/  @!P0 BRA `(.L_x_110) ;  /* 0xfffffffc00f08947 */ /* 0x004fea000383ffff */
[----:B------:R-:W-:Y:S05]  /*7070*/  BRA `(.L_x_111) ;  /* 0xffffffb800347947 */ /* 0x000fea000383ffff */
.L_x_49:
[----:B-1----:R1:W2:Y:S02]  /*7080*/  SYNCS.PHASECHK.TRANS64.TRYWAIT P1, [R2+URZ+0x50], R4 ;  /* 0x00005004020075a7 */ /* 0x0022a400080211ff */
[----:B--2---:R-:W-:Y:S05]  /*7090*/  @!P1 NANOSLEEP.SYNCS 0x989680 ;  /* 0x009896800000995d */ /* 0x004fea0003900000 */
[----:B------:R-:W2:Y:S02]  /*70a0*/  @!P1 SYNCS.PHASECHK.TRANS64 P1, [R2+URZ+0x50], R4 ;  /* 0x00005004020095a7 */ /* 0x000ea400080210ff */
[----:B--2---:R-:W-:Y:S05]  /*70b0*/  @!P1 BRA `(.L_x_49) ;  /* 0xfffffffc00f09947 */ /* 0x004fea000383ffff */
[----:B------:R-:W-:Y:S05]  /*70c0*/  BRA `(.L_x_112) ;  /* 0xffffffb800647947 */ /* 0x000fea000383ffff */
.L_x_52:
[----:B------:R-:W-:-:S07]  /*70d0*/  MOV R0, UR4 ;  /* 0x0000000400007c02 */ /* 0x000fce0008000f00 */
.L_x_113:
[----:B-1----:R1:W2:Y:S02]  /*70e0*/  SYNCS.PHASECHK.TRANS64.TRYWAIT P0, [R0+URZ+0x60], R2 ;  /* 0x00006002000075a7 */ /* 0x0022a400080011ff */
[----:B--2---:R-:W-:Y:S05]  /*70f0*/  @!P0 NANOSLEEP.SYNCS 0x989680 ;  /* 0x009896800000895d */ /* 0x004fea0003900000 */
[----:B------:R-:W2:Y:S02]  /*7100*/  @!P0 SYNCS.PHASECHK.TRANS64 P0, [R0+URZ+0x60], R2 ;  /* 0x00006002000085a7 */ /* 0x000ea400080010ff */
[----:B--2---:R-:W-:Y:S05]  /*7110*/  @!P0 BRA `(.L_x_113) ;  /* 0xfffffffc00f08947 */ /* 0x004fea000383ffff */
[----:B------:R-:W-:Y:S05]  /*7120*/  BRA `(.L_x_51) ;  /* 0xffffffb800b87947 */ /* 0x000fea000383ffff */
.L_x_59:
[----:B-1----:R1:W2:Y:S02]  /*7130*/  SYNCS.PHASECHK.TRANS64.TRYWAIT P1, [R0+URZ+0x50], R2 ;  /* 0x00005002000075a7 */ /* 0x0022a400080211ff */
[----:B--2---:R-:W-:Y:S05]  /*7140*/  @!P1 NANOSLEEP.SYNCS 0x989680 ;  /* 0x009896800000995d */ /* 0x004fea0003900000 */
[----:B------:R-:W2:Y:S02]  /*7150*/  @!P1 SYNCS.PHASECHK.TRANS64 P1, [R0+URZ+0x50], R2 ;  /* 0x00005002000095a7 */ /* 0x000ea400080210ff */
[----:B--2---:R-:W-:Y:S05]  /*7160*/  @!P1 BRA `(.L_x_59) ;  /* 0xfffffffc00f09947 */ /* 0x004fea000383ffff */
[----:B------:R-:W-:Y:S05]  /*7170*/  BRA `(.L_x_114) ;  /* 0xffffffc0001c7947 */ /* 0x000fea000383ffff */
.L_x_60:
[----:B------:R-:W-:-:S07]  /*7180*/  MOV R2, UR22 ;  /* 0x0000001600027c02 */ /* 0x000fce0008000f00 */
.L_x_115:
[----:B-1----:R1:W2:Y:S02]  /*7190*/  SYNCS.PHASECHK.TRANS64.TRYWAIT P0, [R2+URZ+0x90], R0 ;  /* 0x00009000020075a7 */ /* 0x0022a400080011ff */
[----:B--2---:R-:W-:Y:S05]  /*71a0*/  @!P0 NANOSLEEP.SYNCS 0x989680 ;  /* 0x009896800000895d */ /* 0x004fea0003900000 */
[----:B------:R-:W2:Y:S02]  /*71b0*/  @!P0 SYNCS.PHASECHK.TRANS64 P0, [R2+URZ+0x90], R0 ;  /* 0x00009000020085a7 */ /* 0x000ea400080010ff */
[----:B--2---:R-:W-:Y:S05]  /*71c0*/  @!P0 BRA `(.L_x_115) ;  /* 0xfffffffc00f08947 */ /* 0x004fea000383ffff */
[----:B------:R-:W-:Y:S05]  /*71d0*/  BRA `(.L_x_116) ;  /* 0xffffffc000547947 */ /* 0x000fea000383ffff */
.L_x_63:
[----:B------:R-:W-:Y:S07]  /*71e0*/  MOV R0, UR5 ;  /* 0x0000000500007c02 */ /* 0x000fee0008000f00 */
.L_x_117:
[----:B-1----:R1:W2:Y:S02]  /*71f0*/  SYNCS.PHASECHK.TRANS64.TRYWAIT P0, [R0+URZ], R2 ;  /* 0x00000002000075a7 */ /* 0x0022a400080011ff */
[----:B--2---:R-:W-:Y:S05]  /*7200*/  @!P0 NANOSLEEP.SYNCS 0x989680 ;  /* 0x009896800000895d */ /* 0x004fea0003900000 */
[----:B------:R-:W2:Y:S02]  /*7210*/  @!P0 SYNCS.PHASECHK.TRANS64 P0, [R0+URZ], R2 ;  /* 0x00000002000085a7 */ /* 0x000ea400080010ff */
[----:B--2---:R-:W-:Y:S05]  /*7220*/  @!P0 BRA `(.L_x_117) ;  /* 0xfffffffc00f08947 */ /* 0x004fea000383ffff */
[----:B------:R-:W-:Y:S05]  /*7230*/  BRA `(.L_x_62) ;  /* 0xffffffc000707947 */ /* 0x000fea000383ffff */
.L_x_66:
[----:B------:R-:W-:-:S07]  /*7240*/  MOV R0, UR4 ;  /* 0x0000000400007c02 */ /* 0x000fce0008000f00 */
.L_x_118:
[----:B--2---:R2:W4:Y:S02]  /*7250*/  SYNCS.PHASECHK.TRANS64.TRYWAIT P0, [R0+URZ], R2 ;  /* 0x00000002000075a7 */ /* 0x00452400080011ff */
[----:B----4-:R-:W-:Y:S05]  /*7260*/  @!P0 NANOSLEEP.SYNCS 0x989680 ;  /* 0x009896800000895d */ /* 0x010fea0003900000 */
[----:B------:R-:W4:Y:S02]  /*7270*/  @!P0 SYNCS.PHASECHK.TRANS64 P0, [R0+URZ], R2 ;  /* 0x00000002000085a7 */ /* 0x000f2400080010ff */
[----:B----4-:R-:W-:Y:S05]  /*7280*/  @!P0 BRA `(.L_x_118) ;  /* 0xfffffffc00f08947 */ /* 0x010fea000383ffff */
[----:B------:R-:W-:Y:S05]  /*7290*/  BRA `(.L_x_119) ;  /* 0xffffffc400247947 */ /* 0x000fea000383ffff */
.L_x_67:
[----:B------:R-:W-:-:S07]  /*72a0*/  MOV R0, UR5 ;  /* 0x0000000500007c02 */ /* 0x000fce0008000f00 */
.L_x_120:
[----:B-1----:R1:W2:Y:S02]  /*72b0*/  SYNCS.PHASECHK.TRANS64.TRYWAIT P0, [R0+URZ], R3 ;  /* 0x00000003000075a7 */ /* 0x0022a400080011ff */
[----:B--2---:R-:W-:Y:S05]  /*72c0*/  @!P0 NANOSLEEP.SYNCS 0x989680 ;  /* 0x009896800000895d */ /* 0x004fea0003900000 */
[----:B------:R-:W2:Y:S02]  /*72d0*/  @!P0 SYNCS.PHASECHK.TRANS64 P0, [R0+URZ], R3 ;  /* 0x00000003000085a7 */ /* 0x000ea400080010ff */
[----:B--2---:R-:W-:Y:S05]  /*72e0*/  @!P0 BRA `(.L_x_120) ;  /* 0xfffffffc00f08947 */ /* 0x004fea000383ffff */
[----:B------:R-:W-:Y:S05]  /*72f0*/  BRA `(.L_x_121) ;  /* 0xffffffc400307947 */ /* 0x000fea000383ffff */
.L_x_68:
[----:B------:R-:W-:-:S07]  /*7300*/  MOV R0, UR5 ;  /* 0x0000000500007c02 */ /* 0x000fce0008000f00 */
.L_x_122:
[----:B-1----:R1:W2:Y:S02]  /*7310*/  SYNCS.PHASECHK.TRANS64.TRYWAIT P0, [R0+URZ], R3 ;  /* 0x00000003000075a7 */ /* 0x0022a400080011ff */
[----:B--2---:R-:W-:Y:S05]  /*7320*/  @!P0 NANOSLEEP.SYNCS 0x989680 ;  /* 0x009896800000895d */ /* 0x004fea0003900000 */
[----:B------:R-:W2:Y:S02]  /*7330*/  @!P0 SYNCS.PHASECHK.TRANS64 P0, [R0+URZ], R3 ;  /* 0x00000003000085a7 */ /* 0x000ea400080010ff */
[----:B--2---:R-:W-:Y:S05]  /*7340*/  @!P0 BRA `(.L_x_122) ;  /* 0xfffffffc00f08947 */ /* 0x004fea000383ffff */
[----:B------:R-:W-:Y:S05]  /*7350*/  BRA `(.L_x_123) ;  /* 0xffffffc4003c7947 */ /* 0x000fea000383ffff */
.L_x_69:
[----:B-1----:R-:W-:-:S07]  /*7360*/  MOV R0, UR4 ;  /* 0x0000000400007c02 */ /* 0x002fce0008000f00 */
.L_x_124:
[----:B-1----:R1:W2:Y:S02]  /*7370*/  SYNCS.PHASECHK.TRANS64.TRYWAIT P0, [R0+URZ], R2 ;  /* 0x00000002000075a7 */ /* 0x0022a400080011ff */
[----:B--2---:R-:W-:Y:S05]  /*7380*/  @!P0 NANOSLEEP.SYNCS 0x989680 ;  /* 0x009896800000895d */ /* 0x004fea0003900000 */
[----:B------:R-:W2:Y:S02]  /*7390*/  @!P0 SYNCS.PHASECHK.TRANS64 P0, [R0+URZ], R2 ;  /* 0x00000002000085a7 */ /* 0x000ea400080010ff */
[----:B--2---:R-:W-:Y:S05]  /*73a0*/  @!P0 BRA `(.L_x_124) ;  /* 0xfffffffc00f08947 */ /* 0x004fea000383ffff */
[----:B------:R-:W-:Y:S05]  /*73b0*/  BRA `(.L_x_125) ;  /* 0xffffffc400487947 */ /* 0x000fea000383ffff */
.L_x_74:
[----:B--2---:R2:W3:Y:S02]  /*73c0*/  SYNCS.PHASECHK.TRANS64.TRYWAIT P0, [R7+URZ+0x50], R0 ;  /* 0x00005000070075a7 */ /* 0x0044e400080011ff */
[----:B---3--:R-:W-:Y:S05]  /*73d0*/  @!P0 NANOSLEEP.SYNCS 0x989680 ;  /* 0x009896800000895d */ /* 0x008fea0003900000 */
[----:B------:R-:W3:Y:S02]  /*73e0*/  @!P0 SYNCS.PHASECHK.TRANS64 P0, [R7+URZ+0x50], R0 ;  /* 0x00005000070085a7 */ /* 0x000ee400080010ff */
[----:B---3--:R-:W-:Y:S05]  /*73f0*/  @!P0 BRA `(.L_x_74) ;  /* 0xfffffffc00f08947 */ /* 0x008fea000383ffff */
[----:B------:R-:W-:Y:S05]  /*7400*/  BRA `(.L_x_126) ;  /* 0xffffffc8005c7947 */ /* 0x000fea000383ffff */
.L_x_77:
[----:B-1----:R-:W-:Y:S07]  /*7410*/  MOV R0, UR17 ;  /* 0x0000001100007c02 */ /* 0x002fee0008000f00 */
.L_x_127:
[----:B-1----:R1:W2:Y:S02]  /*7420*/  SYNCS.PHASECHK.TRANS64.TRYWAIT P2, [R0+URZ+0x48], R7 ;  /* 0x00004807000075a7 */ /* 0x0022a400080411ff */
[----:B--2---:R-:W-:Y:S05]  /*7430*/  @!P2 NANOSLEEP.SYNCS 0x989680 ;  /* 0x009896800000a95d */ /* 0x004fea0003900000 */
[----:B------:R-:W2:Y:S02]  /*7440*/  @!P2 SYNCS.PHASECHK.TRANS64 P2, [R0+URZ+0x48], R7 ;  /* 0x000048070000a5a7 */ /* 0x000ea400080410ff */
[----:B--2---:R-:W-:Y:S05]  /*7450*/  @!P2 BRA `(.L_x_127) ;  /* 0xfffffffc00f0a947 */ /* 0x004fea000383ffff */
[----:B------:R-:W-:Y:S05]  /*7460*/  BRA `(.L_x_76) ;  /* 0xffffffcc00bc7947 */ /* 0x000fea000383ffff */
.L_x_80:
[----:B-1----:R-:W-:Y:S07]  /*7470*/  MOV R0, UR17 ;  /* 0x0000001100007c02 */ /* 0x002fee0008000f00 */
.L_x_128:
[----:B-1----:R1:W2:Y:S02]  /*7480*/  SYNCS.PHASECHK.TRANS64.TRYWAIT P0, [R0+URZ+0x38], R6 ;  /* 0x00003806000075a7 */ /* 0x0022a400080011ff */
[----:B--2---:R-:W-:Y:S05]  /*7490*/  @!P0 NANOSLEEP.SYNCS 0x989680 ;  /* 0x009896800000895d */ /* 0x004fea0003900000 */
[----:B------:R-:W2:Y:S02]  /*74a0*/  @!P0 SYNCS.PHASECHK.TRANS64 P0, [R0+URZ+0x38], R6 ;  /* 0x00003806000085a7 */ /* 0x000ea400080010ff */
[----:B--2---:R-:W-:Y:S05]  /*74b0*/  @!P0 BRA `(.L_x_128) ;  /* 0xfffffffc00f08947 */ /* 0x004fea000383ffff */
[----:B------:R-:W-:Y:S05]  /*74c0*/  BRA `(.L_x_129) ;  /* 0xffffffd0000c7947 */ /* 0x000fea000383ffff */
.L_x_83:
[----:B---3--:R3:W4:Y:S02]  /*74d0*/  SYNCS.PHASECHK.TRANS64.TRYWAIT P0, [R3+URZ+0x50], R0 ;  /* 0x00005000030075a7 */ /* 0x00872400080011ff */
[----:B----4-:R-:W-:Y:S05]  /*74e0*/  @!P0 NANOSLEEP.SYNCS 0x989680 ;  /* 0x009896800000895d */ /* 0x010fea0003900000 */
[----:B------:R-:W4:Y:S02]  /*74f0*/  @!P0 SYNCS.PHASECHK.TRANS64 P0, [R3+URZ+0x50], R0 ;  /* 0x00005000030085a7 */ /* 0x000f2400080010ff */
[----:B----4-:R-:W-:Y:S05]  /*7500*/  @!P0 BRA `(.L_x_83) ;  /* 0xfffffffc00f08947 */ /* 0x010fea000383ffff */
[----:B------:R-:W-:Y:S05]  /*7510*/  BRA `(.L_x_130) ;  /* 0xffffffd4004c7947 */ /* 0x000fea000383ffff */
.L_x_94:
[----:B-1----:R-:W-:Y:S04]  /*7520*/  MOV R0, UR44 ;  /* 0x0000002c00007c02 */ /* 0x002fe80008000f00 */
[----:B------:R1:W2:Y:S03]  /*7530*/  SYNCS.PHASECHK.TRANS64.TRYWAIT P1, [R0+URZ+0x30], R3 ;  /* 0x00003003000075a7 */ /* 0x0002a600080211ff */
[----:B--2---:R-:W-:Y:S05]  /*7540*/  @!P1 NANOSLEEP.SYNCS 0x989680 ;  /* 0x009896800000995d */ /* 0x004fea0003900000 */
[----:B------:R-:W2:Y:S02]  /*7550*/  @!P1 SYNCS.PHASECHK.TRANS64 P1, [R0+URZ+0x30], R3 ;  /* 0x00003003000095a7 */ /* 0x000ea400080210ff */
[----:B--2---:R-:W-:Y:S05]  /*7560*/  @!P1 BRA `(.L_x_94) ;  /* 0xfffffffc00ec9947 */ /* 0x004fea000383ffff */
[----:B------:R-:W-:Y:S05]  /*7570*/  BRA `(.L_x_93) ;  /* 0xffffffe000a47947 */ /* 0x000fea000383ffff */
.L_x_96:
[----:B------:R1:W1:Y:S02]  /*7580*/  SYNCS.PHASECHK.TRANS64.TRYWAIT P1, [R22+URZ+0x70], R4 ;  /* 0x00007004160075a7 */ /* 0x00026400080211ff */
[----:B-1----:R-:W-:Y:S05]  /*7590*/  @!P1 NANOSLEEP.SYNCS 0x989680 ;  /* 0x009896800000995d */ /* 0x002fea0003900000 */
[----:B------:R-:W1:Y:S02]  /*75a0*/  @!P1 SYNCS.PHASECHK.TRANS64 P1, [R22+URZ+0x70], R4 ;  /* 0x00007004160095a7 */ /* 0x000e6400080210ff */
[----:B-1----:R-:W-:Y:S05]  /*75b0*/  @!P1 BRA `(.L_x_96) ;  /* 0xfffffffc00f09947 */ /* 0x002fea000383ffff */
[----:B------:R-:W-:Y:S05]  /*75c0*/  BRA `(.L_x_95) ;  /* 0xffffffe000e87947 */ /* 0x000fea000383ffff */
        .weak           $__internal_0_$__cuda_sm10x_tcgen05_guardrail_trap_col_being_dealloced_not_returned_by_alloc
        .type           $__internal_0_$__cuda_sm10x_tcgen05_guardrail_trap_col_being_dealloced_not_returned_by_alloc,@function
        .size           $__internal_0_$__cuda_sm10x_tcgen05_guardrail_trap_col_being_dealloced_not_returned_by_alloc,($__internal_1_$__cuda_sm10x_tcgen05_guardrail_trap_phase_invalid_during_alloc - $__internal_0_$__cuda_sm10x_tcgen05_guardrail_trap_col_being_dealloced_not_returned_by_alloc)
$__internal_0_$__cuda_sm10x_tcgen05_guardrail_trap_col_being_dealloced_not_returned_by_alloc:
[----:B------:R-:W-:Y:S05]  /*75d0*/  BPT.TRAP 0x1 ;  /* 0x000000040000795c */ /* 0x000fea0000300000 */
[----:B------:R-:W-:-:S04]  /*75e0*/  HFMA2 R3, -RZ, RZ, 0, 0 ;  /* 0x00000000ff037431 */ /* 0x000fc800000001ff */
[----:B------:R-:W-:Y:S05]  /*75f0*/  RET.REL.NODEC R2 `(_ZN7cutlass13device_kernelINS_4gemm6kernel13GemmUniversalIN4cute5tupleIJiiiiEEENS1_10collective13CollectiveMmaINS1_35MainloopSm100TmaUmmaWarpSpecializedILi3ELi2ELi4ENS5_IJNS4_1CILi1EEENSA_ILi2EEESB_EEEEENS5_IJNSA_ILi128EEENSA_ILi64EEESG_EEENS_12float_e4m3_tENS5_IJlSB_lEEESI_SJ_NS4_8TiledMMAINS4_8MMA_AtomIJNS4_10MMA_TraitsINS4_19SM100_MMA_F8F6F4_SSEJSI_SI_fSF_SG_NS4_17integral_constantINS4_4UMMA5MajorELSQ_0EEESR_NSO_INSP_7ScaleInELSS_0EEEST_EEEEEENS4_6LayoutINS5_IJSB_SB_SB_EEENS5_IJNSA_ILi0EEESY_SY_EEEEENS5_IJNS4_10UnderscoreES11_S11_EEEEENS4_23SM90_TMA_LOAD_MULTICASTENS4_14ComposedLayoutINS4_7SwizzleILi2ELi4ELi3EEENS4_18smem_ptr_flag_bitsILi8EEENSW_INS5_IJNSA_ILi8EEESG_EEENS5_IJSG_SB_EEEEEEEvNS4_8identityENS4_13SM90_TMA_LOADES1E_vS1F_EENS_8epilogue10collective18CollectiveEpilogueINS1I_23Sm100TmaWarpSpecializedILi1ELi1ELi64ELb0ELb0EEEJSH_NS5_IJNSW_ISF_SB_EENSW_ISG_SB_EEEEESI_SJ_SI_SJ_NS1I_6fusion15FusionCallbacksIS1M_NS1Q_17LinearCombinationISI_fSI_fLNS_15FloatRoundStyleE2EEESH_S1P_JEEENS4_5SM1004TMEM4LOAD26SM100_TMEM_LOAD_32dp32b64xES1G_S1E_NS4_39AutoVectorizingCopyWithAssumedAlignmentILi128EEENS4_14SM90_TMA_STOREES1E_S21_S21_EEEvvEEEEvNT_6ParamsE) ;  /* 0xffffff8802807950 */ /* 0x000fea0003c3ffff */
        .weak           $__internal_1_$__cuda_sm10x_tcgen05_guardrail_trap_phase_invalid_during_alloc
        .type           $__internal_1_$__cuda_sm10x_tcgen05_guardrail_trap_phase_invalid_during_alloc,@function
        .size           $__internal_1_$__cuda_sm10x_tcgen05_guardrail_trap_phase_invalid_during_alloc,($__internal_2_$__cuda_sm10x_tcgen05_guardrail_trap_unallocated_columns_being_dealloced - $__internal_1_$__cuda_sm10x_tcgen05_guardrail_trap_phase_invalid_during_alloc)
$__internal_1_$__cuda_sm10x_tcgen05_guardrail_trap_phase_invalid_during_alloc:
[----:B------:R-:W-:Y:S05]  /*7600*/  BPT.TRAP 0x1 ;  /* 0x000000040000795c */ /* 0x000fea0000300000 */
[----:B------:R-:W-:-:S04]  /*7610*/  MOV R5, 0x0 ;  /* 0x0000000000057802 */ /* 0x000fc80000000f00 */
[----:B------:R-:W-:Y:S05]  /*7620*/  RET.REL.NODEC R4 `(_ZN7cutlass13device_kernelINS_4gemm6kernel13GemmUniversalIN4cute5tupleIJiiiiEEENS1_10collective13CollectiveMmaINS1_35MainloopSm100TmaUmmaWarpSpecializedILi3ELi2ELi4ENS5_IJNS4_1CILi1EEENSA_ILi2EEESB_EEEEENS5_IJNSA_ILi128EEENSA_ILi64EEESG_EEENS_12float_e4m3_tENS5_IJlSB_lEEESI_SJ_NS4_8TiledMMAINS4_8MMA_AtomIJNS4_10MMA_TraitsINS4_19SM100_MMA_F8F6F4_SSEJSI_SI_fSF_SG_NS4_17integral_constantINS4_4UMMA5MajorELSQ_0EEESR_NSO_INSP_7ScaleInELSS_0EEEST_EEEEEENS4_6LayoutINS5_IJSB_SB_SB_EEENS5_IJNSA_ILi0EEESY_SY_EEEEENS5_IJNS4_10UnderscoreES11_S11_EEEEENS4_23SM90_TMA_LOAD_MULTICASTENS4_14ComposedLayoutINS4_7SwizzleILi2ELi4ELi3EEENS4_18smem_ptr_flag_bitsILi8EEENSW_INS5_IJNSA_ILi8EEESG_EEENS5_IJSG_SB_EEEEEEEvNS4_8identityENS4_13SM90_TMA_LOADES1E_vS1F_EENS_8epilogue10collective18CollectiveEpilogueINS1I_23Sm100TmaWarpSpecializedILi1ELi1ELi64ELb0ELb0EEEJSH_NS5_IJNSW_ISF_SB_EENSW_ISG_SB_EEEEESI_SJ_SI_SJ_NS1I_6fusion15FusionCallbacksIS1M_NS1Q_17LinearCombinationISI_fSI_fLNS_15FloatRoundStyleE2EEESH_S1P_JEEENS4_5SM1004TMEM4LOAD26SM100_TMEM_LOAD_32dp32b64xES1G_S1E_NS4_39AutoVectorizingCopyWithAssumedAlignmentILi128EEENS4_14SM90_TMA_STOREES1E_S21_S21_EEEvvEEEEvNT_6ParamsE) ;  /* 0xffffff8804747950 */ /* 0x000fea0003c3ffff */
        .weak           $__internal_2_$__cuda_sm10x_tcgen05_guardrail_trap_unallocated_columns_being_dealloced
        .type           $__internal_2_$__cuda_sm10x_tcgen05_guardrail_trap_unallocated_columns_being_dealloced,@function
        .size           $__internal_2_$__cuda_sm10x_tcgen05_guardrail_trap_unallocated_columns_being_dealloced,(.L_x_132 - $__internal_2_$__cuda_sm10x_tcgen05_guardrail_trap_unallocated_columns_being_dealloced)
$__internal_2_$__cuda_sm10x_tcgen05_guardrail_trap_unallocated_columns_being_dealloced:
[----:B------:R-:W-:Y:S05]  /*7630*/  BPT.TRAP 0x1 ;  /* 0x000000040000795c */ /* 0x000fea0000300000 */
[----:B------:R-:W-:-:S04]  /*7640*/  HFMA2 R3, -RZ, RZ, 0, 0 ;  /* 0x00000000ff037431 */ /* 0x000fc800000001ff */
[----:B------:R-:W-:Y:S05]  /*7650*/  RET.REL.NODEC R2 `(_ZN7cutlass13device_kernelINS_4gemm6kernel13GemmUniversalIN4cute5tupleIJiiiiEEENS1_10collective13CollectiveMmaINS1_35MainloopSm100TmaUmmaWarpSpecializedILi3ELi2ELi4ENS5_IJNS4_1CILi1EEENSA_ILi2EEESB_EEEEENS5_IJNSA_ILi128EEENSA_ILi64EEESG_EEENS_12float_e4m3_tENS5_IJlSB_lEEESI_SJ_NS4_8TiledMMAINS4_8MMA_AtomIJNS4_10MMA_TraitsINS4_19SM100_MMA_F8F6F4_SSEJSI_SI_fSF_SG_NS4_17integral_constantINS4_4UMMA5MajorELSQ_0EEESR_NSO_INSP_7ScaleInELSS_0EEEST_EEEEEENS4_6LayoutINS5_IJSB_SB_SB_EEENS5_IJNSA_ILi0EEESY_SY_EEEEENS5_IJNS4_10UnderscoreES11_S11_EEEEENS4_23SM90_TMA_LOAD_MULTICASTENS4_14ComposedLayoutINS4_7SwizzleILi2ELi4ELi3EEENS4_18smem_ptr_flag_bitsILi8EEENSW_INS5_IJNSA_ILi8EEESG_EEENS5_IJSG_SB_EEEEEEEvNS4_8identityENS4_13SM90_TMA_LOADES1E_vS1F_EENS_8epilogue10collective18CollectiveEpilogueINS1I_23Sm100TmaWarpSpecializedILi1ELi1ELi64ELb0ELb0EEEJSH_NS5_IJNSW_ISF_SB_EENSW_ISG_SB_EEEEESI_SJ_SI_SJ_NS1I_6fusion15FusionCallbacksIS1M_NS1Q_17LinearCombinationISI_fSI_fLNS_15FloatRoundStyleE2EEESH_S1P_JEEENS4_5SM1004TMEM4LOAD26SM100_TMEM_LOAD_32dp32b64xES1G_S1E_NS4_39AutoVectorizingCopyWithAssumedAlignmentILi128EEENS4_14SM90_TMA_STOREES1E_S21_S21_EEEvvEEEEvNT_6ParamsE) ;  /* 0xffffff8802687950 */ /* 0x000fea0003c3ffff */
.L_x_131:
[----:B------:R-:W-:-:S00]  /*7660*/  BRA `(.L_x_131) ;  /* 0xfffffffc00fc7947 */ /* 0x000fc0000383ffff */
[----:B------:R-:W-:-:S00]  /*7670*/  NOP ;  /* 0x0000000000007918 */ /* 0x000fc00000000000 */
        /* <DEDUP_REMOVED lines=8> */
.L_x_132:


//--------------------- .nv.global.init           --------------------------
	.section	.nv.global.init,"aw",@progbits
.nv.global.init:
	.type		$str$27,@object
	.size		$str$27,($str$28 - $str$27)
$str$27:
        /*0000*/ 	.byte	0x28, 0x61, 0x64, 0x64, 0x72, 0x65, 0x73, 0x73, 0x20, 0x26, 0x20, 0x6d, 0x61, 0x73, 0x6b, 0x29
        /*0010*/ 	.byte	0x20, 0x3d, 0x3d, 0x20, 0x30, 0x00
	.type		$str$28,@object
	.size		$str$28,($str$26 - $str$28)
$str$28:
        /*0016*/ 	.byte	0x2f, 0x74, 0x6d, 0x70, 0x2f, 0x63, 0x75, 0x74, 0x6c, 0x61, 0x73, 0x73, 0x5f, 0x73, 0x77, 0x65
        /*0026*/ 	.byte	0x65, 0x70, 0x5f, 0x73, 0x72, 0x63, 0x2f, 0x69, 0x6e, 0x63, 0x6c, 0x75, 0x64, 0x65, 0x2f, 0x63
        /*0036*/ 	.byte	0x75, 0x74, 0x65, 0x2f, 0x70, 0x6f, 0x69, 0x6e, 0x74, 0x65, 0x72, 0x5f, 0x66, 0x6c, 0x61, 0x67
        /*0046*/ 	.byte	0x67, 0x65, 0x64, 0x2e, 0x68, 0x70, 0x70, 0x00
	.type		$str$26,@object
	.size		$str$26,($str$25 - $str$26)
$str$26:
        /*004e*/ 	.byte	0x2f, 0x74, 0x6d, 0x70, 0x2f, 0x63, 0x75, 0x74, 0x6c, 0x61, 0x73, 0x73, 0x5f, 0x73, 0x77, 0x65
        /*005e*/ 	.byte	0x65, 0x70, 0x5f, 0x73, 0x72, 0x63, 0x2f, 0x69, 0x6e, 0x63, 0x6c, 0x75, 0x64, 0x65, 0x2f, 0x63
        /*006e*/ 	.byte	0x75, 0x74, 0x65, 0x2f, 0x61, 0x74, 0x6f, 0x6d, 0x2f, 0x63, 0x6f, 0x70, 0x79, 0x5f, 0x74, 0x72
        /*007e*/ 	.byte	0x61, 0x69, 0x74, 0x73, 0x5f, 0x73, 0x6d, 0x31, 0x30, 0x30, 0x2e, 0x68, 0x70, 0x70, 0x00
	.type		$str$25,@object
	.size		$str$25,(__unnamed_1 - $str$25)
$str$25:
        /*008d*/ 	.byte	0x28, 0x28, 0x75, 0x69, 0x6e, 0x74, 0x33, 0x32, 0x5f, 0x74, 0x28, 0x74, 0x68, 0x72, 0x65, 0x61
        /*009d*/ 	.byte	0x64, 0x49, 0x64, 0x78, 0x2e, 0x78, 0x29, 0x20, 0x2f, 0x20, 0x33, 0x32, 0x29, 0x20, 0x25, 0x20
        /*00ad*/ 	.byte	0x34, 0x29, 0x20, 0x3d, 0x3d, 0x20, 0x28, 0x28, 0x28, 0x74, 0x6d, 0x65, 0x6d, 0x5f, 0x61, 0x64
        /*00bd*/ 	.byte	0x64, 0x72, 0x20, 0x3e, 0x3e, 0x20, 0x31, 0x36, 0x29, 0x20, 0x2f, 0x20, 0x33, 0x32, 0x29, 0x20
        /*00cd*/ 	.byte	0x25, 0x20, 0x34, 0x29, 0x00
	.type		__unnamed_1,@object
	.size		__unnamed_1,(__unnamed_2 - __unnamed_1)
__unnamed_1:
        /*00d2*/ 	.byte	0x61, 0x75, 0x74, 0x6f, 0x20, 0x63, 0x75, 0x74, 0x65, 0x3a, 0x3a, 0x61, 0x73, 0x5f, 0x70, 0x6f
        /* <DEDUP_REMOVED lines=24> */
        /*0262*/ 	.byte	0x43, 0x3c, 0x38, 0x31, 0x39, 0x32, 0x3e, 0x3e, 0x3e, 0x3e, 0x5d, 0x00
	.type		__unnamed_2,@object
	.size		__unnamed_2,(.L_2 - __unnamed_2)
__unnamed_2:
        /* <DEDUP_REMOVED lines=42> */
        /*050e*/ 	.byte	0x3e, 0x3e, 0x3e, 0x3e, 0x5d, 0x00
.L_2:


//--------------------- .nv.shared._ZN7cutlass13device_kernelINS_4gemm6kernel13GemmUniversalIN4cute5tupleIJiiiiEEENS1_10collective13CollectiveMmaINS1_35MainloopSm100TmaUmmaWarpSpecializedILi3ELi2ELi4ENS5_IJNS4_1CILi1EEENSA_ILi2EEESB_EEEEENS5_IJNSA_ILi128EEENSA_ILi64EEESG_EEENS_12float_e4m3_tENS5_IJlSB_lEEESI_SJ_NS4_8TiledMMAINS4_8MMA_AtomIJNS4_10MMA_TraitsINS4_19SM100_MMA_F8F6F4_SSEJSI_SI_fSF_SG_NS4_17integral_constantINS4_4UMMA5MajorELSQ_0EEESR_NSO_INSP_7ScaleInELSS_0EEEST_EEEEEENS4_6LayoutINS5_IJSB_SB_SB_EEENS5_IJNSA_ILi0EEESY_SY_EEEEENS5_IJNS4_10UnderscoreES11_S11_EEEEENS4_23SM90_TMA_LOAD_MULTICASTENS4_14ComposedLayoutINS4_7SwizzleILi2ELi4ELi3EEENS4_18smem_ptr_flag_bitsILi8EEENSW_INS5_IJNSA_ILi8EEESG_EEENS5_IJSG_SB_EEEEEEEvNS4_8identityENS4_13SM90_TMA_LOADES1E_vS1F_EENS_8epilogue10collective18CollectiveEpilogueINS1I_23Sm100TmaWarpSpecializedILi1ELi1ELi64ELb0ELb0EEEJSH_NS5_IJNSW_ISF_SB_EENSW_ISG_SB_EEEEESI_SJ_SI_SJ_NS1I_6fusion15FusionCallbacksIS1M_NS1Q_17LinearCombinationISI_fSI_fLNS_15FloatRoundStyleE2EEESH_S1P_JEEENS4_5SM1004TMEM4LOAD26SM100_TMEM_LOAD_32dp32b64xES1G_S1E_NS4_39AutoVectorizingCopyWithAssumedAlignmentILi128EEENS4_14SM90_TMA_STOREES1E_S21_S21_EEEvvEEEEvNT_6ParamsE --------------------------
	.section	.nv.shared._ZN7cutlass13device_kernelINS_4gemm6kernel13GemmUniversalIN4cute5tupleIJiiiiEEENS1_10collective13CollectiveMmaINS1_35MainloopSm100TmaUmmaWarpSpecializedILi3ELi2ELi4ENS5_IJNS4_1CILi1EEENSA_ILi2EEESB_EEEEENS5_IJNSA_ILi128EEENSA_ILi64EEESG_EEENS_12float_e4m3_tENS5_IJlSB_lEEESI_SJ_NS4_8TiledMMAINS4_8MMA_AtomIJNS4_10MMA_TraitsINS4_19SM100_MMA_F8F6F4_SSEJSI_SI_fSF_SG_NS4_17integral_constantINS4_4UMMA5MajorELSQ_0EEESR_NSO_INSP_7ScaleInELSS_0EEEST_EEEEEENS4_6LayoutINS5_IJSB_SB_SB_EEENS5_IJNSA_ILi0EEESY_SY_EEEEENS5_IJNS4_10UnderscoreES11_S11_EEEEENS4_23SM90_TMA_LOAD_MULTICASTENS4_14ComposedLayoutINS4_7SwizzleILi2ELi4ELi3EEENS4_18smem_ptr_flag_bitsILi8EEENSW_INS5_IJNSA_ILi8EEESG_EEENS5_IJSG_SB_EEEEEEEvNS4_8identityENS4_13SM90_TMA_LOADES1E_vS1F_EENS_8epilogue10collective18CollectiveEpilogueINS1I_23Sm100TmaWarpSpecializedILi1ELi1ELi64ELb0ELb0EEEJSH_NS5_IJNSW_ISF_SB_EENSW_ISG_SB_EEEEESI_SJ_SI_SJ_NS1I_6fusion15FusionCallbacksIS1M_NS1Q_17LinearCombinationISI_fSI_fLNS_15FloatRoundStyleE2EEESH_S1P_JEEENS4_5SM1004TMEM4LOAD26SM100_TMEM_LOAD_32dp32b64xES1G_S1E_NS4_39AutoVectorizingCopyWithAssumedAlignmentILi128EEENS4_14SM90_TMA_STOREES1E_S21_S21_EEEvvEEEEvNT_6ParamsE,"aw",@nobits
	.sectionflags	@""
	.align	16
	.zero		1024


//--------------------- .nv.shared.reserved.0     --------------------------
	.section	.nv.shared.reserved.0,"aw",@nobits
	.weak		__nv_reservedSMEM_offset_0_alias
	.size		__nv_reservedSMEM_offset_0_alias, 0, 64
	.other		__nv_reservedSMEM_offset_0_alias,@"STO_CUDA_RESERVED_SHARED STV_DEFAULT"
__nv_reservedSMEM_offset_0_alias:
	.zero		0
.nv.shared.reserved.0:
	.zero		64
	.weak		__nv_reservedSMEM_tcgen05_partition
	.type		__nv_reservedSMEM_tcgen05_partition,@object
	.size		__nv_reservedSMEM_tcgen05_partition,(.L_0 - __nv_reservedSMEM_tcgen05_partition)
__nv_reservedSMEM_tcgen05_partition:
	.zero		32
.L_0:


//--------------------- .nv.global                --------------------------
	.section	.nv.global,"aw",@nobits
.nv.global:
	.type		_ZN39_INTERNAL_6c137b5a_4_k_cu_2092ce35_71344cute1_E,@object
	.size		_ZN39_INTERNAL_6c137b5a_4_k_cu_2092ce35_71344cute1_E,(_ZN39_INTERNAL_6c137b5a_4_k_cu_2092ce35_71344cuda3std3__45__cpo6cbeginE - _ZN39_INTERNAL_6c137b5a_4_k_cu_2092ce35_71344cute1_E)
_ZN39_INTERNAL_6c137b5a_4_k_cu_2092ce35_71344cute1_E:
	.zero		1
	.type		_ZN39_INTERNAL_6c137b5a_4_k_cu_2092ce35_71344cuda3std3__45__cpo6cbeginE,@object
	.size		_ZN39_INTERNAL_6c137b5a_4_k_cu_2092ce35_71344cuda3std3__45__cpo6cbeginE,(_ZN39_INTERNAL_6c137b5a_4_k_cu_2092ce35_71344cuda3std3__48in_placeE - _ZN39_INTERNAL_6c137b5a_4_k_cu_2092ce35_71344cuda3std3__45__cpo6cbeginE)
_ZN39_INTERNAL_6c137b5a_4_k_cu_2092ce35_71344cuda3std3__45__cpo6cbeginE:
	.zero		1
	.type		_ZN39_INTERNAL_6c137b5a_4_k_cu_2092ce35_71344cuda3std3__48in_placeE,@object
	.size		_ZN39_INTERNAL_6c137b5a_4_k_cu_2092ce35_71344cuda3std3__48in_placeE,(_ZN39_INTERNAL_6c137b5a_4_k_cu_2092ce35_71344cuda3std6ranges3__45__cpo9iter_moveE - _ZN39_INTERNAL_6c137b5a_4_k_cu_2092ce35_71344cuda3std3__48in_placeE)
_ZN39_INTERNAL_6c137b5a_4_k_cu_2092ce35_71344cuda3std3__48in_placeE:
	.zero		1
	.type		_ZN39_INTERNAL_6c137b5a_4_k_cu_2092ce35_71344cuda3std6ranges3__45__cpo9iter_moveE,@object
	.size		_ZN39_INTERNAL_6c137b5a_4_k_cu_2092ce35_71344cuda3std6ranges3__45__cpo9iter_moveE,(_ZN39_INTERNAL_6c137b5a_4_k_cu_2092ce35_71344cuda3std3__45__cpo5beginE - _ZN39_INTERNAL_6c137b5a_4_k_cu_2092ce35_71344cuda3std6ranges3__45__cpo9iter_moveE)
_ZN39_INTERNAL_6c137b5a_4_k_cu_2092ce35_71344cuda3std6ranges3__45__cpo9iter_moveE:
	.zero		1
	.type		_ZN39_INTERNAL_6c137b5a_4_k_cu_2092ce35_71344cuda3std3__45__cpo5beginE,@object
	.size		_ZN39_INTERNAL_6c137b5a_4_k_cu_2092ce35_71344cuda3std3__45__cpo5beginE,(_ZN39_INTERNAL_6c137b5a_4_k_cu_2092ce35_71344cuda3std3__441_GLOBAL__N__6c137b5a_4_k_cu_2092ce35_71346ignoreE - _ZN39_INTERNAL_6c137b5a_4_k_cu_2092ce35_71344cuda3std3__45__cpo5beginE)
_ZN39_INTERNAL_6c137b5a_4_k_cu_2092ce35_71344cuda3std3__45__cpo5beginE:
	.zero		1
	.type		_ZN39_INTERNAL_6c137b5a_4_k_cu_2092ce35_71344cuda3std3__441_GLOBAL__N__6c137b5a_4_k_cu_2092ce35_71346ignoreE,@object
	.size		_ZN39_INTERNAL_6c137b5a_4_k_cu_2092ce35_71344cuda3std3__441_GLOBAL__N__6c137b5a_4_k_cu_2092ce35_71346ignoreE,(_ZN39_INTERNAL_6c137b5a_4_k_cu_2092ce35_71344cute7productE - _ZN39_INTERNAL_6c137b5a_4_k_cu_2092ce35_71344cuda3std3__441_GLOBAL__N__6c137b5a_4_k_cu_2092ce35_71346ignoreE)
_ZN39_INTERNAL_6c137b5a_4_k_cu_2092ce35_71344cuda3std3__441_GLOBAL__N__6c137b5a_4_k_cu_2092ce35_71346ignoreE:
	.zero		1
	.type		_ZN39_INTERNAL_6c137b5a_4_k_cu_2092ce35_71344cute7productE,@object
	.size		_ZN39_INTERNAL_6c137b5a_4_k_cu_2092ce35_71344cute7productE,(_ZN39_INTERNAL_6c137b5a_4_k_cu_2092ce35_71344cuda3std3__45__cpo3endE - _ZN39_INTERNAL_6c137b5a_4_k_cu_2092ce35_71344cute7productE)
_ZN39_INTERNAL_6c137b5a_4_k_cu_2092ce35_71344cute7productE:
	.zero		1
	.type		_ZN39_INTERNAL_6c137b5a_4_k_cu_2092ce35_71344cuda3std3__45__cpo3endE,@object
	.size		_ZN39_INTERNAL_6c137b5a_4_k_cu_2092ce35_71344cuda3std3__45__cpo3endE,(_ZN39_INTERNAL_6c137b5a_4_k_cu_2092ce35_71344cuda3std3__419piecewise_constructE - _ZN39_INTERNAL_6c137b5a_4_k_cu_2092ce35_71344cuda3std3__45__cpo3endE)
_ZN39_INTERNAL_6c137b5a_4_k_cu_2092ce35_71344cuda3std3__45__cpo3endE:
	.zero		1
	.type		_ZN39_INTERNAL_6c137b5a_4_k_cu_2092ce35_71344cuda3std3__419piecewise_constructE,@object
	.size		_ZN39_INTERNAL_6c137b5a_4_k_cu_2092ce35_71344cuda3std3__419piecewise_constructE,(_ZN39_INTERNAL_6c137b5a_4_k_cu_2092ce35_71344cuda3std3__45__cpo4cendE - _ZN39_INTERNAL_6c137b5a_4_k_cu_2092ce35_71344cuda3std3__419piecewise_constructE)
_ZN39_INTERNAL_6c137b5a_4_k_cu_2092ce35_71344cuda3std3__419piecewise_constructE:
	.zero		1
	.type		_ZN39_INTERNAL_6c137b5a_4_k_cu_2092ce35_71344cuda3std3__45__cpo4cendE,@object
	.size		_ZN39_INTERNAL_6c137b5a_4_k_cu_2092ce35_71344cuda3std3__45__cpo4cendE,(_ZN39_INTERNAL_6c137b5a_4_k_cu_2092ce35_71344cuda3std6ranges3__45__cpo4swapE - _ZN39_INTERNAL_6c137b5a_4_k_cu_2092ce35_71344cuda3std3__45__cpo4cendE)
_ZN39_INTERNAL_6c137b5a_4_k_cu_2092ce35_71344cuda3std3__45__cpo4cendE:
	.zero		1
	.type		_ZN39_INTERNAL_6c137b5a_4_k_cu_2092ce35_71344cuda3std6ranges3__45__cpo4swapE,@object
	.size		_ZN39_INTERNAL_6c137b5a_4_k_cu_2092ce35_71344cuda3std6ranges3__45__cpo4swapE,(.L_10 - _ZN39_INTERNAL_6c137b5a_4_k_cu_2092ce35_71344cuda3std6ranges3__45__cpo4swapE)
_ZN39_INTERNAL_6c137b5a_4_k_cu_2092ce35_71344cuda3std6ranges3__45__cpo4swapE:
	.zero		1
.L_10:


//--------------------- .nv.constant0._ZN7cutlass13device_kernelINS_4gemm6kernel13GemmUniversalIN4cute5tupleIJiiiiEEENS1_10collective13CollectiveMmaINS1_35MainloopSm100TmaUmmaWarpSpecializedILi3ELi2ELi4ENS5_IJNS4_1CILi1EEENSA_ILi2EEESB_EEEEENS5_IJNSA_ILi128EEENSA_ILi64EEESG_EEENS_12float_e4m3_tENS5_IJlSB_lEEESI_SJ_NS4_8TiledMMAINS4_8MMA_AtomIJNS4_10MMA_TraitsINS4_19SM100_MMA_F8F6F4_SSEJSI_SI_fSF_SG_NS4_17integral_constantINS4_4UMMA5MajorELSQ_0EEESR_NSO_INSP_7ScaleInELSS_0EEEST_EEEEEENS4_6LayoutINS5_IJSB_SB_SB_EEENS5_IJNSA_ILi0EEESY_SY_EEEEENS5_IJNS4_10UnderscoreES11_S11_EEEEENS4_23SM90_TMA_LOAD_MULTICASTENS4_14ComposedLayoutINS4_7SwizzleILi2ELi4ELi3EEENS4_18smem_ptr_flag_bitsILi8EEENSW_INS5_IJNSA_ILi8EEESG_EEENS5_IJSG_SB_EEEEEEEvNS4_8identityENS4_13SM90_TMA_LOADES1E_vS1F_EENS_8epilogue10collective18CollectiveEpilogueINS1I_23Sm100TmaWarpSpecializedILi1ELi1ELi64ELb0ELb0EEEJSH_NS5_IJNSW_ISF_SB_EENSW_ISG_SB_EEEEESI_SJ_SI_SJ_NS1I_6fusion15FusionCallbacksIS1M_NS1Q_17LinearCombinationISI_fSI_fLNS_15FloatRoundStyleE2EEESH_S1P_JEEENS4_5SM1004TMEM4LOAD26SM100_TMEM_LOAD_32dp32b64xES1G_S1E_NS4_39AutoVectorizingCopyWithAssumedAlignmentILi128EEENS4_14SM90_TMA_STOREES1E_S21_S21_EEEvvEEEEvNT_6ParamsE --------------------------
	.section	.nv.constant0._ZN7cutlass13device_kernelINS_4gemm6kernel13GemmUniversalIN4cute5tupleIJiiiiEEENS1_10collective13CollectiveMmaINS1_35MainloopSm100TmaUmmaWarpSpecializedILi3ELi2ELi4ENS5_IJNS4_1CILi1EEENSA_ILi2EEESB_EEEEENS5_IJNSA_ILi128EEENSA_ILi64EEESG_EEENS_12float_e4m3_tENS5_IJlSB_lEEESI_SJ_NS4_8TiledMMAINS4_8MMA_AtomIJNS4_10MMA_TraitsINS4_19SM100_MMA_F8F6F4_SSEJSI_SI_fSF_SG_NS4_17integral_constantINS4_4UMMA5MajorELSQ_0EEESR_NSO_INSP_7ScaleInELSS_0EEEST_EEEEEENS4_6LayoutINS5_IJSB_SB_SB_EEENS5_IJNSA_ILi0EEESY_SY_EEEEENS5_IJNS4_10UnderscoreES11_S11_EEEEENS4_23SM90_TMA_LOAD_MULTICASTENS4_14ComposedLayoutINS4_7SwizzleILi2ELi4ELi3EEENS4_18smem_ptr_flag_bitsILi8EEENSW_INS5_IJNSA_ILi8EEESG_EEENS5_IJSG_SB_EEEEEEEvNS4_8identityENS4_13SM90_TMA_LOADES1E_vS1F_EENS_8epilogue10collective18CollectiveEpilogueINS1I_23Sm100TmaWarpSpecializedILi1ELi1ELi64ELb0ELb0EEEJSH_NS5_IJNSW_ISF_SB_EENSW_ISG_SB_EEEEESI_SJ_SI_SJ_NS1I_6fusion15FusionCallbacksIS1M_NS1Q_17LinearCombinationISI_fSI_fLNS_15FloatRoundStyleE2EEESH_S1P_JEEENS4_5SM1004TMEM4LOAD26SM100_TMEM_LOAD_32dp32b64xES1G_S1E_NS4_39AutoVectorizingCopyWithAssumedAlignmentILi128EEENS4_14SM90_TMA_STOREES1E_S21_S21_EEEvvEEEEvNT_6ParamsE,"a",@progbits
	.sectionflags	@""
	.align	4
.nv.constant0._ZN7cutlass13device_kernelINS_4gemm6kernel13GemmUniversalIN4cute5tupleIJiiiiEEENS1_10collective13CollectiveMmaINS1_35MainloopSm100TmaUmmaWarpSpecializedILi3ELi2ELi4ENS5_IJNS4_1CILi1EEENSA_ILi2EEESB_EEEEENS5_IJNSA_ILi128EEENSA_ILi64EEESG_EEENS_12float_e4m3_tENS5_IJlSB_lEEESI_SJ_NS4_8TiledMMAINS4_8MMA_AtomIJNS4_10MMA_TraitsINS4_19SM100_MMA_F8F6F4_SSEJSI_SI_fSF_SG_NS4_17integral_constantINS4_4UMMA5MajorELSQ_0EEESR_NSO_INSP_7ScaleInELSS_0EEEST_EEEEEENS4_6LayoutINS5_IJSB_SB_SB_EEENS5_IJNSA_ILi0EEESY_SY_EEEEENS5_IJNS4_10UnderscoreES11_S11_EEEEENS4_23SM90_TMA_LOAD_MULTICASTENS4_14ComposedLayoutINS4_7SwizzleILi2ELi4ELi3EEENS4_18smem_ptr_flag_bitsILi8EEENSW_INS5_IJNSA_ILi8EEESG_EEENS5_IJSG_SB_EEEEEEEvNS4_8identityENS4_13SM90_TMA_LOADES1E_vS1F_EENS_8epilogue10collective18CollectiveEpilogueINS1I_23Sm100TmaWarpSpecializedILi1ELi1ELi64ELb0ELb0EEEJSH_NS5_IJNSW_ISF_SB_EENSW_ISG_SB_EEEEESI_SJ_SI_SJ_NS1I_6fusion15FusionCallbacksIS1M_NS1Q_17LinearCombinationISI_fSI_fLNS_15FloatRoundStyleE2EEESH_S1P_JEEENS4_5SM1004TMEM4LOAD26SM100_TMEM_LOAD_32dp32b64xES1G_S1E_NS4_39AutoVectorizingCopyWithAssumedAlignmentILi128EEENS4_14SM90_TMA_STOREES1E_S21_S21_EEEvvEEEEvNT_6ParamsE:
	.zero		2944


//--------------------- SYMBOLS --------------------------

	.type		.nv.reservedSmem.offset0,@object
	.size		.nv.reservedSmem.offset0,0x4
	.type		.nv.reservedSmem.cap,@object
	.size		.nv.reservedSmem.cap,0x4
	.type		__assertfail,@function
